	.headerflags	@"EF_CUDA_TEXMODE_UNIFIED EF_CUDA_64BIT_ADDRESS EF_CUDA_ACCELERATORS EF_CUDA_SM90 EF_CUDA_VIRTUAL_SM(EF_CUDA_SM90)"
	.elftype	@"ET_EXEC"


//--------------------- .nv.info                  --------------------------
	.section	.nv.info,"",@"SHT_CUDA_INFO"
	.align	4


	//----- nvinfo : EIATTR_REGCOUNT
	.align		4
        /*0000*/ 	.byte	0x04, 0x2f
        /*0002*/ 	.short	(.L_1 - .L_0)
	.align		4
.L_0:
        /*0004*/ 	.word	index@(triton_mm)
        /*0008*/ 	.word	0x00000060


	//----- nvinfo : EIATTR_MIN_STACK_SIZE
	.align		4
.L_1:
        /*000c*/ 	.byte	0x04, 0x12
        /*000e*/ 	.short	(.L_3 - .L_2)
	.align		4
.L_2:
        /*0010*/ 	.word	index@(triton_mm)
        /*0014*/ 	.word	0x00000000


	//----- nvinfo : EIATTR_FRAME_SIZE
	.align		4
.L_3:
        /*0018*/ 	.byte	0x04, 0x11
        /*001a*/ 	.short	(.L_5 - .L_4)
	.align		4
.L_4:
        /*001c*/ 	.word	index@(triton_mm)
        /*0020*/ 	.word	0x00000000


	//----- nvinfo : EIATTR_MIN_STACK_SIZE
	.align		4
.L_5:
        /*0024*/ 	.byte	0x04, 0x12
        /*0026*/ 	.short	(.L_7 - .L_6)
	.align		4
.L_6:
        /*0028*/ 	.word	index@(triton_mm)
        /*002c*/ 	.word	0x00000000
.L_7:


//--------------------- .nv.info.triton_mm        --------------------------
	.section	.nv.info.triton_mm,"",@"SHT_CUDA_INFO"
	.sectionflags	@""
	.align	4


	//----- nvinfo : EIATTR_CUDA_API_VERSION
	.align		4
        /*0000*/ 	.byte	0x04, 0x37
        /*0002*/ 	.short	(.L_9 - .L_8)
.L_8:
        /*0004*/ 	.word	0x0000007c


	//----- nvinfo : EIATTR_KPARAM_INFO
	.align		4
.L_9:
        /*0008*/ 	.byte	0x04, 0x17
        /*000a*/ 	.short	(.L_11 - .L_10)
.L_10:
        /*000c*/ 	.word	0x00000000
        /*0010*/ 	.short	0x0004
        /*0012*/ 	.short	0x0020
        /*0014*/ 	.byte	0x00, 0xf0, 0x11, 0x00


	//----- nvinfo : EIATTR_KPARAM_INFO
	.align		4
.L_11:
        /*0018*/ 	.byte	0x04, 0x17
        /*001a*/ 	.short	(.L_13 - .L_12)
.L_12:
        /*001c*/ 	.word	0x00000000
        /*0020*/ 	.short	0x0003
        /*0022*/ 	.short	0x0018
        /*0024*/ 	.byte	0x00, 0xf0, 0x21, 0x00


	//----- nvinfo : EIATTR_KPARAM_INFO
	.align		4
.L_13:
        /*0028*/ 	.byte	0x04, 0x17
        /*002a*/ 	.short	(.L_15 - .L_14)
.L_14:
        /*002c*/ 	.word	0x00000000
        /*0030*/ 	.short	0x0002
        /*0032*/ 	.short	0x0010
        /*0034*/ 	.byte	0x00, 0xf0, 0x21, 0x00


	//----- nvinfo : EIATTR_KPARAM_INFO
	.align		4
.L_15:
        /*0038*/ 	.byte	0x04, 0x17
        /*003a*/ 	.short	(.L_17 - .L_16)
.L_16:
        /*003c*/ 	.word	0x00000000
        /*0040*/ 	.short	0x0001
        /*0042*/ 	.short	0x0008
        /*0044*/ 	.byte	0x00, 0xf0, 0x21, 0x00


	//----- nvinfo : EIATTR_KPARAM_INFO
	.align		4
.L_17:
        /*0048*/ 	.byte	0x04, 0x17
        /*004a*/ 	.short	(.L_19 - .L_18)
.L_18:
        /*004c*/ 	.word	0x00000000
        /*0050*/ 	.short	0x0000
        /*0052*/ 	.short	0x0000
        /*0054*/ 	.byte	0x00, 0xf0, 0x21, 0x00


	//----- nvinfo : EIATTR_SPARSE_MMA_MASK
	.align		4
.L_19:
        /*0058*/ 	.byte	0x03, 0x50
        /*005a*/ 	.short	0x0000


	//----- nvinfo : EIATTR_MAXREG_COUNT
	.align		4
        /*005c*/ 	.byte	0x03, 0x1b
        /*005e*/ 	.short	0x00ff


	//----- nvinfo : EIATTR_COOP_GROUP_MASK_REGIDS
	.align		4
        /*0060*/ 	.byte	0x04, 0x29
        /*0062*/ 	.short	(.L_21 - .L_20)


	//   ....[0]....
.L_20:
        /*0064*/ 	.word	0xffffffff


	//----- nvinfo : EIATTR_COOP_GROUP_INSTR_OFFSETS
	.align		4
.L_21:
        /*0068*/ 	.byte	0x04, 0x28
        /*006a*/ 	.short	(.L_23 - .L_22)


	//   ....[0]....
.L_22:
        /*006c*/ 	.word	0x000018e0


	//----- nvinfo : EIATTR_EXIT_INSTR_OFFSETS
	.align		4
.L_23:
        /*0070*/ 	.byte	0x04, 0x1c
        /*0072*/ 	.short	(.L_25 - .L_24)


	//   ....[0]....
.L_24:
        /*0074*/ 	.word	0x00000030


	//   ....[1]....
        /*0078*/ 	.word	0x00002c30


	//   ....[2]....
        /*007c*/ 	.word	0x00002c50


	//----- nvinfo : EIATTR_MAX_THREADS
	.align		4
.L_25:
        /*0080*/ 	.byte	0x04, 0x05
        /*0082*/ 	.short	(.L_27 - .L_26)
.L_26:
        /*0084*/ 	.word	0x00000080
        /*0088*/ 	.word	0x00000001
        /*008c*/ 	.word	0x00000001


	//----- nvinfo : EIATTR_CBANK_PARAM_SIZE
	.align		4
.L_27:
        /*0090*/ 	.byte	0x03, 0x19
        /*0092*/ 	.short	0x0024


	//----- nvinfo : EIATTR_PARAM_CBANK
	.align		4
        /*0094*/ 	.byte	0x04, 0x0a
        /*0096*/ 	.short	(.L_29 - .L_28)
	.align		4
.L_28:
        /*0098*/ 	.word	index@(.nv.constant0.triton_mm)
        /*009c*/ 	.short	0x0210
        /*009e*/ 	.short	0x0024


	//----- nvinfo : EIATTR_SW_WAR
	.align		4
.L_29:
        /*00a0*/ 	.byte	0x04, 0x36
        /*00a2*/ 	.short	(.L_31 - .L_30)
.L_30:
        /*00a4*/ 	.word	0x00000008
.L_31:


//--------------------- .nv.callgraph             --------------------------
	.section	.nv.callgraph,"",@"SHT_CUDA_CALLGRAPH"
	.align	4
	.sectionentsize	8
	.align		4
        /*0000*/ 	.word	0x00000000
	.align		4
        /*0004*/ 	.word	0xffffffff
	.align		4
        /*0008*/ 	.word	0x00000000
	.align		4
        /*000c*/ 	.word	0xfffffffe
	.align		4
        /*0010*/ 	.word	0x00000000
	.align		4
        /*0014*/ 	.word	0xfffffffd
	.align		4
        /*0018*/ 	.word	0x00000000
	.align		4
        /*001c*/ 	.word	0xfffffffc


//--------------------- .text.triton_mm           --------------------------
	.section	.text.triton_mm,"ax",@progbits
	.sectionflags	@"SHF_BARRIERS=1"
	.align	128
        .global         triton_mm
        .type           triton_mm,@function
        .size           triton_mm,(.L_x_2 - triton_mm)
        .other          triton_mm,@"STO_CUDA_ENTRY STV_DEFAULT"
triton_mm:
.text.triton_mm:
[----:B------:R-:W1:Y:S02]  /*0000*/  LDC R1, c[0x0][0x28] ;  /* 0x00000a00ff017b82 */ /* 0x000e640000000800 */
[----:B------:R-:W2:Y:S02]  /*0010*/  LDC R0, c[0x0][0x230] ;  /* 0x00008c00ff007b82 */ /* 0x000ea40000000800 */
[----:B--2---:R-:W-:-:S13]  /*0020*/  LOP3.LUT P0, RZ, R0, 0x3ffffff, RZ, 0xc0, !PT ;  /* 0x03ffffff00ff7812 */ /* 0x004fda000780c0ff */
[----:B------:R-:W-:Y:S05]  /*0030*/  @!P0 EXIT ;  /* 0x000000000000894d */ /* 0x000fea0003800000 */
[----:B------:R-:W2:Y:S01]  /*0040*/  S2R R21, SR_CTAID.X ;  /* 0x0000000000157919 */ /* 0x000ea20000002500 */
[----:B------:R-:W-:Y:S01]  /*0050*/  VIADD R2, R0, 0x3f ;  /* 0x0000003f00027836 */ /* 0x000fe20000000000 */
[----:B------:R-:W-:Y:S01]  /*0060*/  IABS R13, R0 ;  /* 0x00000000000d7213 */ /* 0x000fe20000000000 */
[----:B------:R-:W3:Y:S01]  /*0070*/  S2UR UR4, SR_CgaCtaId ;  /* 0x00000000000479c3 */ /* 0x000ee20000008800 */
[----:B------:R-:W-:Y:S01]  /*0080*/  UMOV UR10, 0x400 ;  /* 0x00000400000a7882 */ /* 0x000fe20000000000 */
[----:B------:R-:W-:Y:S01]  /*0090*/  ULDC.64 UR14, c[0x0][0x208] ;  /* 0x00008200000e7ab9 */ /* 0x000fe20000000a00 */
[----:B------:R-:W-:Y:S01]  /*00a0*/  SHF.R.S32.HI R3, RZ, 0x1f, R2 ;  /* 0x0000001fff037819 */ /* 0x000fe20000011402 */
[----:B------:R-:W-:Y:S01]  /*00b0*/  IMAD.MOV.U32 R62, RZ, RZ, -0x80 ;  /* 0xffffff80ff3e7424 */ /* 0x000fe200078e00ff */
[----:B------:R-:W-:Y:S01]  /*00c0*/  UMOV UR11, 0x2 ;  /* 0x00000002000b7882 */ /* 0x000fe20000000000 */
[----:B------:R-:W-:Y:S01]  /*00d0*/  UMOV UR12, 0xffffffff ;  /* 0xffffffff000c7882 */ /* 0x000fe20000000000 */
[----:B------:R-:W-:Y:S01]  /*00e0*/  LEA.HI R3, R3, R2, RZ, 0x6 ;  /* 0x0000000203037211 */ /* 0x000fe200078f30ff */
[----:B------:R-:W4:Y:S01]  /*00f0*/  LDC.64 R40, c[0x0][0x218] ;  /* 0x00008600ff287b82 */ /* 0x000f220000000a00 */
[----:B------:R-:W5:Y:S01]  /*0100*/  S2R R2, SR_TID.X ;  /* 0x0000000000027919 */ /* 0x000f620000002100 */
[----:B------:R-:W-:Y:S01]  /*0110*/  UMOV UR5, URZ ;  /* 0x0000003f00057c82 */ /* 0x000fe20008000000 */
[----:B---3--:R-:W-:-:S03]  /*0120*/  UPRMT UR10, UR4, 0x654, UR10 ;  /* 0x00000654040a7896 */ /* 0x008fc6000800000a */
[----:B------:R-:W-:Y:S01]  /*0130*/  UMOV UR4, URZ ;  /* 0x0000003f00047c82 */ /* 0x000fe20008000000 */
[----:B--2---:R-:W-:Y:S02]  /*0140*/  SHF.R.S32.HI R4, RZ, 0x1f, R21 ;  /* 0x0000001fff047819 */ /* 0x004fe40000011415 */
[----:B------:R-:W-:Y:S02]  /*0150*/  ISETP.GE.AND P1, PT, R21, RZ, PT ;  /* 0x000000ff1500720c */ /* 0x000fe40003f26270 */
[----:B------:R-:W-:-:S04]  /*0160*/  LEA.HI R4, R4, R21, RZ, 0x3 ;  /* 0x0000001504047211 */ /* 0x000fc800078f18ff */
[----:B------:R-:W-:-:S04]  /*0170*/  LOP3.LUT R6, R4, 0xfffffff8, RZ, 0xc0, !PT ;  /* 0xfffffff804067812 */ /* 0x000fc800078ec0ff */
[----:B------:R-:W-:Y:S01]  /*0180*/  LEA.HI.SX32 R3, R3, -R6, 0x1a ;  /* 0x8000000603037211 */ /* 0x000fe200078fd2ff */
[----:B-----5:R-:W-:Y:S01]  /*0190*/  IMAD.SHL.U32 R86, R2, 0x8, RZ ;  /* 0x0000000802567824 */ /* 0x020fe200078e00ff */
[----:B------:R-:W-:Y:S02]  /*01a0*/  SHF.R.U32.HI R15, RZ, 0x4, R2 ;  /* 0x00000004ff0f7819 */ /* 0x000fe40000011602 */
[----:B------:R-:W-:Y:S02]  /*01b0*/  VIMNMX R3, R3, 0x8, PT ;  /* 0x0000000803037848 */ /* 0x000fe40003fe0100 */
[----:B------:R-:W-:Y:S02]  /*01c0*/  SGXT.U32 R15, R15, 0x3 ;  /* 0x000000030f0f781a */ /* 0x000fe40000000000 */
[----:B------:R-:W-:Y:S02]  /*01d0*/  IABS R23, R3 ;  /* 0x0000000300177213 */ /* 0x000fe40000000000 */
[----:B------:R-:W-:-:S02]  /*01e0*/  LOP3.LUT R12, R15, 0x28, RZ, 0xfc, !PT ;  /* 0x000000280f0c7812 */ /* 0x000fc400078efcff */
[----:B------:R-:W2:Y:S01]  /*01f0*/  I2F.RP R7, R23 ;  /* 0x0000001700077306 */ /* 0x000ea20000209400 */
[C---:B------:R-:W-:Y:S02]  /*0200*/  LOP3.LUT R11, R15.reuse, 0x20, RZ, 0xfc, !PT ;  /* 0x000000200f0b7812 */ /* 0x040fe400078efcff */
[C---:B------:R-:W-:Y:S02]  /*0210*/  LOP3.LUT R14, R15.reuse, 0x30, RZ, 0xfc, !PT ;  /* 0x000000300f0e7812 */ /* 0x040fe400078efcff */
[----:B------:R-:W-:-:S03]  /*0220*/  LOP3.LUT R10, R15, 0x18, RZ, 0xfc, !PT ;  /* 0x000000180f0a7812 */ /* 0x000fc600078efcff */
[----:B--2---:R-:W2:Y:S02]  /*0230*/  MUFU.RCP R7, R7 ;  /* 0x0000000700077308 */ /* 0x004ea40000001000 */
[----:B--2---:R-:W-:Y:S01]  /*0240*/  VIADD R4, R7, 0xffffffe ;  /* 0x0ffffffe07047836 */ /* 0x004fe20000000000 */
[----:B------:R-:W-:-:S05]  /*0250*/  IABS R7, R21 ;  /* 0x0000001500077213 */ /* 0x000fca0000000000 */
[----:B------:R2:W3:Y:S02]  /*0260*/  F2I.FTZ.U32.TRUNC.NTZ R5, R4 ;  /* 0x0000000400057305 */ /* 0x0004e4000021f000 */
[----:B--2---:R-:W-:Y:S02]  /*0270*/  IMAD.MOV.U32 R4, RZ, RZ, RZ ;  /* 0x000000ffff047224 */ /* 0x004fe400078e00ff */
[----:B---3--:R-:W-:-:S04]  /*0280*/  IMAD.MOV R8, RZ, RZ, -R5 ;  /* 0x000000ffff087224 */ /* 0x008fc800078e0a05 */
[----:B------:R-:W-:Y:S01]  /*0290*/  IMAD R9, R8, R23, RZ ;  /* 0x0000001708097224 */ /* 0x000fe200078e02ff */
[----:B------:R-:W-:-:S03]  /*02a0*/  IABS R8, R3 ;  /* 0x0000000300087213 */ /* 0x000fc60000000000 */
[----:B------:R-:W-:-:S04]  /*02b0*/  IMAD.HI.U32 R5, R5, R9, R4 ;  /* 0x0000000905057227 */ /* 0x000fc800078e0004 */
[----:B------:R-:W-:Y:S02]  /*02c0*/  IMAD.MOV R25, RZ, RZ, -R8 ;  /* 0x000000ffff197224 */ /* 0x000fe400078e0a08 */
[----:B------:R-:W-:Y:S01]  /*02d0*/  IMAD.HI.U32 R4, R5, R7, RZ ;  /* 0x0000000705047227 */ /* 0x000fe200078e00ff */
[----:B------:R-:W2:Y:S03]  /*02e0*/  I2F.RP R8, R13 ;  /* 0x0000000d00087306 */ /* 0x000ea60000209400 */
[----:B------:R-:W-:Y:S01]  /*02f0*/  IMAD R4, R4, R25, R7 ;  /* 0x0000001904047224 */ /* 0x000fe200078e0207 */
[----:B------:R-:W-:Y:S01]  /*0300*/  SHF.R.U32.HI R7, RZ, 0x4, R2 ;  /* 0x00000004ff077819 */ /* 0x000fe20000011602 */
[----:B------:R-:W-:-:S03]  /*0310*/  IMAD.SHL.U32 R9, R2, 0x200, RZ ;  /* 0x0000020002097824 */ /* 0x000fc600078e00ff */
[----:B------:R-:W-:Y:S02]  /*0320*/  ISETP.GT.U32.AND P0, PT, R23, R4, PT ;  /* 0x000000041700720c */ /* 0x000fe40003f04070 */
[----:B------:R-:W-:Y:S02]  /*0330*/  LOP3.LUT R7, R7, R2, RZ, 0x3c, !PT ;  /* 0x0000000207077212 */ /* 0x000fe400078e3cff */
[----:B------:R-:W-:Y:S02]  /*0340*/  LOP3.LUT R19, R9, 0x1000, RZ, 0xc0, !PT ;  /* 0x0000100009137812 */ /* 0x000fe400078ec0ff */
[----:B------:R-:W-:Y:S01]  /*0350*/  LOP3.LUT R9, R15, 0x10, RZ, 0xfc, !PT ;  /* 0x000000100f097812 */ /* 0x000fe200078efcff */
[----:B--2---:R-:W2:Y:S01]  /*0360*/  MUFU.RCP R8, R8 ;  /* 0x0000000800087308 */ /* 0x004ea20000001000 */
[----:B------:R-:W-:Y:S01]  /*0370*/  IMAD.SHL.U32 R16, R7, 0x8, RZ ;  /* 0x0000000807107824 */ /* 0x000fe200078e00ff */
[----:B------:R-:W-:-:S04]  /*0380*/  LOP3.LUT R7, R15, 0x8, RZ, 0xfc, !PT ;  /* 0x000000080f077812 */ /* 0x000fc800078efcff */
[----:B------:R-:W-:Y:S01]  /*0390*/  @!P0 IMAD.IADD R4, R4, 0x1, -R23 ;  /* 0x0000000104048824 */ /* 0x000fe200078e0a17 */
[----:B------:R-:W-:Y:S02]  /*03a0*/  LOP3.LUT R18, R16, 0x38, RZ, 0xc0, !PT ;  /* 0x0000003810127812 */ /* 0x000fe400078ec0ff */
[----:B------:R-:W-:Y:S02]  /*03b0*/  LOP3.LUT R16, R15, 0x38, RZ, 0xfc, !PT ;  /* 0x000000380f107812 */ /* 0x000fe400078efcff */
[----:B------:R-:W-:Y:S01]  /*03c0*/  ISETP.GT.U32.AND P0, PT, R23, R4, PT ;  /* 0x000000041700720c */ /* 0x000fe20003f04070 */
[--C-:B------:R-:W-:Y:S02]  /*03d0*/  IMAD R26, R12, 0x40, R18.reuse ;  /* 0x000000400c1a7824 */ /* 0x100fe400078e0212 */
[----:B------:R-:W-:Y:S01]  /*03e0*/  IMAD R24, R11, 0x40, R18 ;  /* 0x000000400b187824 */ /* 0x000fe200078e0212 */
[----:B------:R-:W-:Y:S01]  /*03f0*/  LOP3.LUT R11, RZ, R3, RZ, 0x33, !PT ;  /* 0x00000003ff0b7212 */ /* 0x000fe200078e33ff */
[----:B--2---:R-:W-:-:S02]  /*0400*/  VIADD R17, R8, 0xffffffe ;  /* 0x0ffffffe08117836 */ /* 0x004fc40000000000 */
[----:B------:R-:W-:Y:S02]  /*0410*/  IMAD.IADD R8, R21, 0x1, -R6 ;  /* 0x0000000115087824 */ /* 0x000fe400078e0a06 */
[--C-:B------:R-:W-:Y:S02]  /*0420*/  IMAD R28, R14, 0x40, R18.reuse ;  /* 0x000000400e1c7824 */ /* 0x100fe400078e0212 */
[----:B------:R-:W2:Y:S01]  /*0430*/  F2I.FTZ.U32.TRUNC.NTZ R17, R17 ;  /* 0x0000001100117305 */ /* 0x000ea2000021f000 */
[----:B------:R-:W-:Y:S01]  /*0440*/  IABS R30, R8 ;  /* 0x00000008001e7213 */ /* 0x000fe20000000000 */
[----:B------:R-:W-:Y:S01]  /*0450*/  @!P0 IMAD.IADD R4, R4, 0x1, -R23 ;  /* 0x0000000104048824 */ /* 0x000fe200078e0a17 */
[----:B------:R-:W-:Y:S01]  /*0460*/  ISETP.NE.AND P0, PT, R3, RZ, PT ;  /* 0x000000ff0300720c */ /* 0x000fe20003f05270 */
[----:B------:R-:W-:Y:S01]  /*0470*/  IMAD R20, R7, 0x40, R18 ;  /* 0x0000004007147824 */ /* 0x000fe200078e0212 */
[----:B------:R-:W-:Y:S01]  /*0480*/  LOP3.LUT R7, R24, R19, RZ, 0xfc, !PT ;  /* 0x0000001318077212 */ /* 0x000fe200078efcff */
[----:B------:R-:W-:-:S03]  /*0490*/  IMAD.HI.U32 R12, R5, R30, RZ ;  /* 0x0000001e050c7227 */ /* 0x000fc600078e00ff */
[----:B------:R-:W-:Y:S01]  /*04a0*/  LEA R85, R7, UR10, 0x1 ;  /* 0x0000000a07557c11 */ /* 0x000fe2000f8e08ff */
[----:B------:R-:W-:Y:S02]  /*04b0*/  @!P1 IMAD.MOV R4, RZ, RZ, -R4 ;  /* 0x000000ffff049224 */ /* 0x000fe400078e0a04 */
[----:B------:R-:W-:Y:S02]  /*04c0*/  IMAD R14, R12, R25, R30 ;  /* 0x000000190c0e7224 */ /* 0x000fe400078e021e */
[--C-:B------:R-:W-:Y:S01]  /*04d0*/  IMAD R22, R9, 0x40, R18.reuse ;  /* 0x0000004009167824 */ /* 0x100fe200078e0212 */
[----:B------:R-:W-:Y:S01]  /*04e0*/  SEL R5, R11, R4, !P0 ;  /* 0x000000040b057207 */ /* 0x000fe20004000000 */
[--C-:B------:R-:W-:Y:S01]  /*04f0*/  IMAD R4, R15, 0x40, R18.reuse ;  /* 0x000000400f047824 */ /* 0x100fe200078e0212 */
[----:B------:R-:W-:Y:S01]  /*0500*/  ISETP.GT.U32.AND P2, PT, R23, R14, PT ;  /* 0x0000000e1700720c */ /* 0x000fe20003f44070 */
[--C-:B------:R-:W-:Y:S02]  /*0510*/  IMAD R10, R10, 0x40, R18.reuse ;  /* 0x000000400a0a7824 */ /* 0x100fe400078e0212 */
[----:B------:R-:W-:Y:S01]  /*0520*/  IMAD R16, R16, 0x40, R18 ;  /* 0x0000004010107824 */ /* 0x000fe200078e0212 */
[----:B------:R-:W-:Y:S01]  /*0530*/  LOP3.LUT R18, R8, R3, RZ, 0x3c, !PT ;  /* 0x0000000308127212 */ /* 0x000fe200078e3cff */
[----:B------:R-:W-:Y:S01]  /*0540*/  IMAD.IADD R9, R6, 0x1, R5 ;  /* 0x0000000106097824 */ /* 0x000fe200078e0205 */
[-C--:B------:R-:W-:Y:S01]  /*0550*/  LOP3.LUT R3, R4, R19.reuse, RZ, 0xfc, !PT ;  /* 0x0000001304037212 */ /* 0x080fe200078efcff */
[----:B--2---:R-:W-:Y:S01]  /*0560*/  IMAD.MOV R8, RZ, RZ, -R17 ;  /* 0x000000ffff087224 */ /* 0x004fe200078e0a11 */
[-C--:B------:R-:W-:Y:S01]  /*0570*/  LOP3.LUT R4, R20, R19.reuse, RZ, 0xfc, !PT ;  /* 0x0000001314047212 */ /* 0x080fe200078efcff */
[----:B------:R-:W-:Y:S01]  /*0580*/  IMAD.SHL.U32 R20, R9, 0x40, RZ ;  /* 0x0000004009147824 */ /* 0x000fe200078e00ff */
[-C--:B------:R-:W-:Y:S01]  /*0590*/  LOP3.LUT R5, R22, R19.reuse, RZ, 0xfc, !PT ;  /* 0x0000001316057212 */ /* 0x080fe200078efcff */
[----:B------:R-:W-:Y:S01]  /*05a0*/  IMAD.MOV.U32 R22, RZ, RZ, R8 ;  /* 0x000000ffff167224 */ /* 0x000fe200078e0008 */
[-C--:B------:R-:W-:Y:S01]  /*05b0*/  LOP3.LUT R6, R10, R19.reuse, RZ, 0xfc, !PT ;  /* 0x000000130a067212 */ /* 0x080fe200078efcff */
[----:B------:R-:W-:Y:S01]  /*05c0*/  @!P2 IMAD.IADD R14, R14, 0x1, -R23 ;  /* 0x000000010e0ea824 */ /* 0x000fe200078e0a17 */
[-C--:B------:R-:W-:Y:S01]  /*05d0*/  LOP3.LUT R8, R26, R19.reuse, RZ, 0xfc, !PT ;  /* 0x000000131a087212 */ /* 0x080fe200078efcff */
[----:B------:R-:W-:Y:S01]  /*05e0*/  @!P2 VIADD R12, R12, 0x1 ;  /* 0x000000010c0ca836 */ /* 0x000fe20000000000 */
[----:B------:R-:W-:-:S02]  /*05f0*/  LOP3.LUT R9, R28, R19, RZ, 0xfc, !PT ;  /* 0x000000131c097212 */ /* 0x000fc400078efcff */
[----:B------:R-:W-:Y:S01]  /*0600*/  LOP3.LUT R10, R16, R19, RZ, 0xfc, !PT ;  /* 0x00000013100a7212 */ /* 0x000fe200078efcff */
[----:B------:R-:W-:Y:S01]  /*0610*/  IMAD R19, R22, R13, RZ ;  /* 0x0000000d16137224 */ /* 0x000fe200078e02ff */
[----:B------:R-:W-:Y:S01]  /*0620*/  LOP3.LUT R25, R20, R15, RZ, 0xfc, !PT ;  /* 0x0000000f14197212 */ /* 0x000fe200078efcff */
[----:B------:R-:W-:Y:S01]  /*0630*/  IMAD.MOV.U32 R16, RZ, RZ, RZ ;  /* 0x000000ffff107224 */ /* 0x000fe200078e00ff */
[----:B------:R-:W-:Y:S02]  /*0640*/  LOP3.LUT R27, R20, 0x8, R15, 0xfe, !PT ;  /* 0x00000008141b7812 */ /* 0x000fe400078efe0f */
[----:B------:R-:W-:Y:S01]  /*0650*/  IABS R22, R25 ;  /* 0x0000001900167213 */ /* 0x000fe20000000000 */
[----:B------:R-:W-:Y:S01]  /*0660*/  IMAD.HI.U32 R17, R17, R19, R16 ;  /* 0x0000001311117227 */ /* 0x000fe200078e0010 */
[----:B------:R-:W-:Y:S02]  /*0670*/  IABS R24, R27 ;  /* 0x0000001b00187213 */ /* 0x000fe40000000000 */
[----:B------:R-:W-:-:S02]  /*0680*/  ISETP.GE.U32.AND P1, PT, R14, R23, PT ;  /* 0x000000170e00720c */ /* 0x000fc40003f26070 */
[----:B------:R-:W-:Y:S01]  /*0690*/  ISETP.GE.AND P3, PT, R18, RZ, PT ;  /* 0x000000ff1200720c */ /* 0x000fe20003f66270 */
[C---:B------:R-:W-:Y:S01]  /*06a0*/  IMAD.HI.U32 R16, R17.reuse, R22, RZ ;  /* 0x0000001611107227 */ /* 0x040fe200078e00ff */
[----:B------:R-:W-:Y:S02]  /*06b0*/  LOP3.LUT R30, R20, 0x18, R15, 0xfe, !PT ;  /* 0x00000018141e7812 */ /* 0x000fe400078efe0f */
[----:B------:R-:W-:Y:S01]  /*06c0*/  LOP3.LUT R23, R20, 0x20, R15, 0xfe, !PT ;  /* 0x0000002014177812 */ /* 0x000fe200078efe0f */
[----:B------:R-:W-:Y:S01]  /*06d0*/  IMAD.HI.U32 R18, R17, R24, RZ ;  /* 0x0000001811127227 */ /* 0x000fe200078e00ff */
[----:B------:R-:W-:Y:S02]  /*06e0*/  IABS R28, R30 ;  /* 0x0000001e001c7213 */ /* 0x000fe40000000000 */
[----:B------:R-:W-:Y:S01]  /*06f0*/  LOP3.LUT R29, R20, 0x10, R15, 0xfe, !PT ;  /* 0x00000010141d7812 */ /* 0x000fe200078efe0f */
[----:B------:R-:W-:Y:S01]  /*0700*/  IMAD.MOV R16, RZ, RZ, -R16 ;  /* 0x000000ffff107224 */ /* 0x000fe200078e0a10 */
[----:B------:R-:W-:Y:S01]  /*0710*/  LOP3.LUT R32, R20, 0x30, R15, 0xfe, !PT ;  /* 0x0000003014207812 */ /* 0x000fe200078efe0f */
[----:B------:R-:W-:Y:S01]  /*0720*/  IMAD.MOV R19, RZ, RZ, -R18 ;  /* 0x000000ffff137224 */ /* 0x000fe200078e0a12 */
[----:B------:R-:W-:Y:S01]  /*0730*/  IABS R26, R29 ;  /* 0x0000001d001a7213 */ /* 0x000fe20000000000 */
[C---:B------:R-:W-:Y:S01]  /*0740*/  IMAD R18, R13.reuse, R16, R22 ;  /* 0x000000100d127224 */ /* 0x040fe200078e0216 */
[----:B------:R-:W-:Y:S01]  /*0750*/  LOP3.LUT R31, R20, 0x28, R15, 0xfe, !PT ;  /* 0x00000028141f7812 */ /* 0x000fe200078efe0f */
[C---:B------:R-:W-:Y:S01]  /*0760*/  IMAD R22, R13.reuse, R19, R24 ;  /* 0x000000130d167224 */ /* 0x040fe200078e0218 */
[----:B------:R-:W-:Y:S01]  /*0770*/  IABS R24, R23 ;  /* 0x0000001700187213 */ /* 0x000fe20000000000 */
[----:B------:R-:W-:Y:S01]  /*0780*/  @P1 VIADD R12, R12, 0x1 ;  /* 0x000000010c0c1836 */ /* 0x000fe20000000000 */
[----:B------:R-:W-:Y:S01]  /*0790*/  ISETP.GT.U32.AND P4, PT, R13, R18, PT ;  /* 0x000000120d00720c */ /* 0x000fe20003f84070 */
[----:B------:R-:W-:Y:S01]  /*07a0*/  IMAD.HI.U32 R16, R17, R28, RZ ;  /* 0x0000001c11107227 */ /* 0x000fe200078e00ff */
[----:B------:R-:W-:-:S02]  /*07b0*/  LEA R63, R3, UR10, 0x1 ;  /* 0x0000000a033f7c11 */ /* 0x000fc4000f8e08ff */
[----:B------:R-:W-:Y:S01]  /*07c0*/  LEA R65, R4, UR10, 0x1 ;  /* 0x0000000a04417c11 */ /* 0x000fe2000f8e08ff */
[----:B------:R-:W-:Y:S01]  /*07d0*/  @!P3 IMAD.MOV R12, RZ, RZ, -R12 ;  /* 0x000000ffff0cb224 */ /* 0x000fe200078e0a0c */
[----:B------:R-:W-:Y:S01]  /*07e0*/  ISETP.GT.U32.AND P3, PT, R13, R22, PT ;  /* 0x000000160d00720c */ /* 0x000fe20003f64070 */
[----:B------:R-:W-:Y:S01]  /*07f0*/  IMAD.MOV R16, RZ, RZ, -R16 ;  /* 0x000000ffff107224 */ /* 0x000fe200078e0a10 */
[----:B------:R-:W-:Y:S01]  /*0800*/  LEA R67, R5, UR10, 0x1 ;  /* 0x0000000a05437c11 */ /* 0x000fe2000f8e08ff */
[----:B------:R-:W-:Y:S01]  /*0810*/  IMAD.HI.U32 R19, R17, R24, RZ ;  /* 0x0000001811137227 */ /* 0x000fe200078e00ff */
[----:B------:R-:W-:Y:S02]  /*0820*/  LEA R69, R6, UR10, 0x1 ;  /* 0x0000000a06457c11 */ /* 0x000fe4000f8e08ff */
[----:B------:R-:W-:Y:S01]  /*0830*/  LEA R87, R8, UR10, 0x1 ;  /* 0x0000000a08577c11 */ /* 0x000fe2000f8e08ff */
[----:B------:R-:W-:Y:S01]  /*0840*/  IMAD R16, R13, R16, R28 ;  /* 0x000000100d107224 */ /* 0x000fe200078e021c */
[----:B------:R-:W-:Y:S01]  /*0850*/  IABS R28, R32 ;  /* 0x00000020001c7213 */ /* 0x000fe20000000000 */
[----:B------:R-:W-:Y:S01]  /*0860*/  IMAD.MOV R21, RZ, RZ, -R19 ;  /* 0x000000ffff157224 */ /* 0x000fe200078e0a13 */
[----:B------:R-:W-:Y:S01]  /*0870*/  LEA R89, R9, UR10, 0x1 ;  /* 0x0000000a09597c11 */ /* 0x000fe2000f8e08ff */
[----:B------:R-:W-:Y:S01]  /*0880*/  IMAD.HI.U32 R14, R17, R26, RZ ;  /* 0x0000001a110e7227 */ /* 0x000fe200078e00ff */
[----:B------:R-:W-:-:S02]  /*0890*/  ISETP.GT.U32.AND P5, PT, R13, R16, PT ;  /* 0x000000100d00720c */ /* 0x000fc40003fa4070 */
[----:B------:R-:W-:Y:S01]  /*08a0*/  LEA R91, R10, UR10, 0x1 ;  /* 0x0000000a0a5b7c11 */ /* 0x000fe2000f8e08ff */
[--C-:B------:R-:W-:Y:S02]  /*08b0*/  @!P3 IMAD.IADD R22, R22, 0x1, -R13.reuse ;  /* 0x000000011616b824 */ /* 0x100fe400078e0a0d */
[----:B------:R-:W-:Y:S01]  /*08c0*/  IMAD R24, R13, R21, R24 ;  /* 0x000000150d187224 */ /* 0x000fe200078e0218 */
[----:B------:R-:W-:Y:S01]  /*08d0*/  SEL R21, R11, R12, !P0 ;  /* 0x0000000c0b157207 */ /* 0x000fe20004000000 */
[----:B------:R-:W-:Y:S01]  /*08e0*/  @!P4 IMAD.IADD R18, R18, 0x1, -R13 ;  /* 0x000000011212c824 */ /* 0x000fe200078e0a0d */
[----:B------:R-:W-:Y:S01]  /*08f0*/  ISETP.GT.U32.AND P4, PT, R13, R22, PT ;  /* 0x000000160d00720c */ /* 0x000fe20003f84070 */
[----:B------:R-:W-:Y:S01]  /*0900*/  IMAD.HI.U32 R11, R17, R28, RZ ;  /* 0x0000001c110b7227 */ /* 0x000fe200078e00ff */
[C---:B------:R-:W-:Y:S02]  /*0910*/  ISETP.GT.U32.AND P1, PT, R13.reuse, R24, PT ;  /* 0x000000180d00720c */ /* 0x040fe40003f24070 */
[----:B------:R-:W-:Y:S01]  /*0920*/  ISETP.GT.U32.AND P3, PT, R13, R18, PT ;  /* 0x000000120d00720c */ /* 0x000fe20003f64070 */
[----:B------:R-:W-:Y:S01]  /*0930*/  IMAD.MOV R14, RZ, RZ, -R14 ;  /* 0x000000ffff0e7224 */ /* 0x000fe200078e0a0e */
[----:B------:R-:W-:Y:S01]  /*0940*/  SHF.R.U32.HI R12, RZ, 0x3, R2 ;  /* 0x00000003ff0c7819 */ /* 0x000fe20000011602 */
[----:B------:R-:W-:Y:S01]  /*0950*/  IMAD.MOV R11, RZ, RZ, -R11 ;  /* 0x000000ffff0b7224 */ /* 0x000fe200078e0a0b */
[----:B------:R-:W-:Y:S01]  /*0960*/  ISETP.GE.AND P0, PT, R25, RZ, PT ;  /* 0x000000ff1900720c */ /* 0x000fe20003f06270 */
[C---:B------:R-:W-:Y:S01]  /*0970*/  IMAD R14, R13.reuse, R14, R26 ;  /* 0x0000000e0d0e7224 */ /* 0x040fe200078e021a */
[----:B------:R-:W-:Y:S01]  /*0980*/  IABS R26, R31 ;  /* 0x0000001f001a7213 */ /* 0x000fe20000000000 */
[C---:B------:R-:W-:Y:S01]  /*0990*/  IMAD R28, R13.reuse, R11, R28 ;  /* 0x0000000b0d1c7224 */ /* 0x040fe200078e021c */
[----:B------:R-:W-:Y:S01]  /*09a0*/  SGXT.U32 R11, R12, 0x4 ;  /* 0x000000040c0b781a */ /* 0x000fe20000000000 */
[----:B------:R-:W-:Y:S01]  /*09b0*/  @!P4 IMAD.IADD R22, R22, 0x1, -R13 ;  /* 0x000000011616c824 */ /* 0x000fe200078e0a0d */
[----:B------:R-:W-:Y:S01]  /*09c0*/  ISETP.GT.U32.AND P2, PT, R13, R14, PT ;  /* 0x0000000e0d00720c */ /* 0x000fe20003f44070 */
[----:B------:R-:W-:Y:S01]  /*09d0*/  IMAD.HI.U32 R19, R17, R26, RZ ;  /* 0x0000001a11137227 */ /* 0x000fe200078e00ff */
[----:B------:R-:W-:-:S02]  /*09e0*/  ISETP.GT.U32.AND P4, PT, R13, R28, PT ;  /* 0x0000001c0d00720c */ /* 0x000fc40003f84070 */
[----:B------:R-:W-:Y:S01]  /*09f0*/  LOP3.LUT R11, R20, R11, RZ, 0xfc, !PT ;  /* 0x0000000b140b7212 */ /* 0x000fe200078efcff */
[----:B------:R-:W-:Y:S02]  /*0a00*/  IMAD.MOV R19, RZ, RZ, -R19 ;  /* 0x000000ffff137224 */ /* 0x000fe400078e0a13 */
[--C-:B------:R-:W-:Y:S02]  /*0a10*/  @!P1 IMAD.IADD R24, R24, 0x1, -R13.reuse ;  /* 0x0000000118189824 */ /* 0x100fe400078e0a0d */
[----:B------:R-:W-:Y:S01]  /*0a20*/  IMAD R26, R13, R19, R26 ;  /* 0x000000130d1a7224 */ /* 0x000fe200078e021a */
[----:B------:R-:W-:Y:S01]  /*0a30*/  LOP3.LUT R19, R20, 0x38, R15, 0xfe, !PT ;  /* 0x0000003814137812 */ /* 0x000fe200078efe0f */
[--C-:B------:R-:W-:Y:S01]  /*0a40*/  @!P3 IMAD.IADD R18, R18, 0x1, -R13.reuse ;  /* 0x000000011212b824 */ /* 0x100fe200078e0a0d */
[----:B------:R-:W-:Y:S01]  /*0a50*/  ISETP.GE.AND P3, PT, R27, RZ, PT ;  /* 0x000000ff1b00720c */ /* 0x000fe20003f66270 */
[--C-:B------:R-:W-:Y:S01]  /*0a60*/  @!P5 IMAD.IADD R16, R16, 0x1, -R13.reuse ;  /* 0x000000011010d824 */ /* 0x100fe200078e0a0d */
[----:B------:R-:W-:Y:S01]  /*0a70*/  ISETP.GT.U32.AND P1, PT, R13, R26, PT ;  /* 0x0000001a0d00720c */ /* 0x000fe20003f24070 */
[--C-:B------:R-:W-:Y:S01]  /*0a80*/  @!P4 IMAD.IADD R28, R28, 0x1, -R13.reuse ;  /* 0x000000011c1cc824 */ /* 0x100fe200078e0a0d */
[----:B------:R-:W-:Y:S01]  /*0a90*/  IABS R20, R19 ;  /* 0x0000001300147213 */ /* 0x000fe20000000000 */
[----:B------:R-:W-:Y:S01]  /*0aa0*/  IMAD.SHL.U32 R12, R21, 0x40, RZ ;  /* 0x00000040150c7824 */ /* 0x000fe200078e00ff */
[C---:B------:R-:W-:Y:S01]  /*0ab0*/  ISETP.GT.U32.AND P6, PT, R13.reuse, R16, PT ;  /* 0x000000100d00720c */ /* 0x040fe20003fc4070 */
[----:B------:R-:W-:Y:S01]  /*0ac0*/  @!P2 IMAD.IADD R14, R14, 0x1, -R13 ;  /* 0x000000010e0ea824 */ /* 0x000fe200078e0a0d */
[----:B------:R-:W-:Y:S01]  /*0ad0*/  ISETP.GT.U32.AND P4, PT, R13, R28, PT ;  /* 0x0000001c0d00720c */ /* 0x000fe20003f84070 */
[----:B------:R-:W-:Y:S01]  /*0ae0*/  IMAD.HI.U32 R17, R17, R20, RZ ;  /* 0x0000001411117227 */ /* 0x000fe200078e00ff */
[----:B------:R-:W-:-:S02]  /*0af0*/  SHF.R.S32.HI R21, RZ, 0x19, R21 ;  /* 0x00000019ff157819 */ /* 0x000fc40000011415 */
[C---:B------:R-:W-:Y:S01]  /*0b00*/  ISETP.GT.U32.AND P2, PT, R13.reuse, R24, PT ;  /* 0x000000180d00720c */ /* 0x040fe20003f44070 */
[----:B------:R-:W-:Y:S01]  /*0b10*/  IMAD.MOV R17, RZ, RZ, -R17 ;  /* 0x000000ffff117224 */ /* 0x000fe200078e0a11 */
[C---:B------:R-:W-:Y:S01]  /*0b20*/  ISETP.GT.U32.AND P5, PT, R13.reuse, R14, PT ;  /* 0x0000000e0d00720c */ /* 0x040fe20003fa4070 */
[--C-:B------:R-:W-:Y:S01]  /*0b30*/  @!P1 IMAD.IADD R26, R26, 0x1, -R13.reuse ;  /* 0x000000011a1a9824 */ /* 0x100fe200078e0a0d */
[----:B------:R-:W-:Y:S01]  /*0b40*/  LOP3.LUT R34, R12, 0x10, R15, 0xfe, !PT ;  /* 0x000000100c227812 */ /* 0x000fe200078efe0f */
[----:B------:R-:W-:Y:S01]  /*0b50*/  IMAD R20, R13, R17, R20 ;  /* 0x000000110d147224 */ /* 0x000fe200078e0214 */
[----:B------:R-:W-:Y:S01]  /*0b60*/  SGXT R17, R21, 0x1 ;  /* 0x000000011511781a */ /* 0x000fe20000000200 */
[----:B------:R-:W-:Y:S01]  /*0b70*/  @!P3 IMAD.MOV R22, RZ, RZ, -R22 ;  /* 0x000000ffff16b224 */ /* 0x000fe200078e0a16 */
[C---:B------:R-:W-:Y:S01]  /*0b80*/  ISETP.GT.U32.AND P1, PT, R13.reuse, R26, PT ;  /* 0x0000001a0d00720c */ /* 0x040fe20003f24070 */
[--C-:B------:R-:W-:Y:S01]  /*0b90*/  @!P4 IMAD.IADD R28, R28, 0x1, -R13.reuse ;  /* 0x000000011c1cc824 */ /* 0x100fe200078e0a0d */
[----:B------:R-:W-:Y:S01]  /*0ba0*/  ISETP.GT.U32.AND P4, PT, R13, R20, PT ;  /* 0x000000140d00720c */ /* 0x000fe20003f84070 */
[--C-:B------:R-:W-:Y:S01]  /*0bb0*/  @!P6 IMAD.IADD R16, R16, 0x1, -R13.reuse ;  /* 0x000000011010e824 */ /* 0x100fe200078e0a0d */
[----:B------:R-:W-:Y:S01]  /*0bc0*/  ISETP.GE.AND P3, PT, R32, RZ, PT ;  /* 0x000000ff2000720c */ /* 0x000fe20003f66270 */
[--C-:B------:R-:W-:Y:S01]  /*0bd0*/  @!P2 IMAD.IADD R24, R24, 0x1, -R13.reuse ;  /* 0x000000011818a824 */ /* 0x100fe200078e0a0d */
[----:B------:R-:W-:Y:S01]  /*0be0*/  LOP3.LUT R32, R12, 0x8, R15, 0xfe, !PT ;  /* 0x000000080c207812 */ /* 0x000fe200078efe0f */
[----:B------:R-:W-:Y:S01]  /*0bf0*/  @!P5 IMAD.IADD R14, R14, 0x1, -R13 ;  /* 0x000000010e0ed824 */ /* 0x000fe200078e0a0d */
[----:B------:R-:W-:Y:S01]  /*0c00*/  ISETP.GE.AND P6, PT, R30, RZ, PT ;  /* 0x000000ff1e00720c */ /* 0x000fe20003fc6270 */
[----:B------:R-:W-:Y:S01]  /*0c10*/  @!P0 IMAD.MOV R18, RZ, RZ, -R18 ;  /* 0x000000ffff128224 */ /* 0x000fe200078e0a12 */
[----:B------:R-:W-:-:S02]  /*0c20*/  LEA.HI R21, R17, R32, RZ, 0x6 ;  /* 0x0000002011157211 */ /* 0x000fc400078f30ff */
[----:B------:R-:W-:Y:S01]  /*0c30*/  LOP3.LUT R30, R12, R15, RZ, 0xfc, !PT ;  /* 0x0000000f0c1e7212 */ /* 0x000fe200078efcff */
[--C-:B------:R-:W-:Y:S01]  /*0c40*/  @!P1 IMAD.IADD R26, R26, 0x1, -R13.reuse ;  /* 0x000000011a1a9824 */ /* 0x100fe200078e0a0d */
[----:B------:R-:W-:Y:S01]  /*0c50*/  LOP3.LUT R21, R21, 0x3fffc0, RZ, 0xc0, !PT ;  /* 0x003fffc015157812 */ /* 0x000fe200078ec0ff */
[----:B------:R-:W-:Y:S01]  /*0c60*/  @!P4 IMAD.IADD R20, R20, 0x1, -R13 ;  /* 0x000000011414c824 */ /* 0x000fe200078e0a0d */
[----:B------:R-:W-:Y:S01]  /*0c70*/  ISETP.GE.AND P1, PT, R19, RZ, PT ;  /* 0x000000ff1300720c */ /* 0x000fe20003f26270 */
[----:B------:R-:W-:Y:S01]  /*0c80*/  @!P3 IMAD.MOV R28, RZ, RZ, -R28 ;  /* 0x000000ffff1cb224 */ /* 0x000fe200078e0a1c */
[----:B------:R-:W-:Y:S01]  /*0c90*/  LOP3.LUT R36, R12, 0x18, R15, 0xfe, !PT ;  /* 0x000000180c247812 */ /* 0x000fe200078efe0f */
[----:B------:R-:W-:Y:S01]  /*0ca0*/  IMAD.IADD R21, R32, 0x1, -R21 ;  /* 0x0000000120157824 */ /* 0x000fe200078e0a15 */
[----:B------:R-:W-:Y:S01]  /*0cb0*/  LEA.HI R19, R17, R30, RZ, 0x6 ;  /* 0x0000001e11137211 */ /* 0x000fe200078f30ff */
[----:B------:R-:W-:Y:S01]  /*0cc0*/  @!P6 IMAD.MOV R16, RZ, RZ, -R16 ;  /* 0x000000ffff10e224 */ /* 0x000fe200078e0a10 */
[----:B------:R-:W-:-:S02]  /*0cd0*/  ISETP.GE.AND P2, PT, R23, RZ, PT ;  /* 0x000000ff1700720c */ /* 0x000fc40003f46270 */
[C---:B------:R-:W-:Y:S02]  /*0ce0*/  LEA.HI R23, R17.reuse, R34, RZ, 0x6 ;  /* 0x0000002211177211 */ /* 0x040fe400078f30ff */
[----:B------:R-:W-:Y:S02]  /*0cf0*/  LEA.HI R25, R17, R36, RZ, 0x6 ;  /* 0x0000002411197211 */ /* 0x000fe400078f30ff */
[----:B------:R-:W-:Y:S02]  /*0d00*/  LOP3.LUT R19, R19, 0x3fffc0, RZ, 0xc0, !PT ;  /* 0x003fffc013137812 */ /* 0x000fe400078ec0ff */
[----:B------:R-:W-:Y:S02]  /*0d10*/  LOP3.LUT R32, R12, 0x28, R15, 0xfe, !PT ;  /* 0x000000280c207812 */ /* 0x000fe400078efe0f */
[----:B------:R-:W-:Y:S01]  /*0d20*/  ISETP.GT.U32.AND P4, PT, R13, R20, PT ;  /* 0x000000140d00720c */ /* 0x000fe20003f84070 */
[----:B------:R-:W-:Y:S01]  /*0d30*/  IMAD.IADD R19, R30, 0x1, -R19 ;  /* 0x000000011e137824 */ /* 0x000fe200078e0a13 */
[----:B------:R-:W-:Y:S01]  /*0d40*/  LOP3.LUT R23, R23, 0x3fffc0, RZ, 0xc0, !PT ;  /* 0x003fffc017177812 */ /* 0x000fe200078ec0ff */
[----:B------:R-:W-:Y:S01]  /*0d50*/  @!P2 IMAD.MOV R24, RZ, RZ, -R24 ;  /* 0x000000ffff18a224 */ /* 0x000fe200078e0a18 */
[----:B------:R-:W-:-:S02]  /*0d60*/  LOP3.LUT R25, R25, 0x3fffc0, RZ, 0xc0, !PT ;  /* 0x003fffc019197812 */ /* 0x000fc400078ec0ff */
[----:B------:R-:W-:Y:S01]  /*0d70*/  ISETP.GE.AND P5, PT, R29, RZ, PT ;  /* 0x000000ff1d00720c */ /* 0x000fe20003fa6270 */
[----:B------:R-:W-:Y:S01]  /*0d80*/  IMAD.IADD R23, R34, 0x1, -R23 ;  /* 0x0000000122177824 */ /* 0x000fe200078e0a17 */
[----:B------:R-:W-:Y:S01]  /*0d90*/  LEA.HI R27, R17, R32, RZ, 0x6 ;  /* 0x00000020111b7211 */ /* 0x000fe200078f30ff */
[----:B------:R-:W-:Y:S01]  /*0da0*/  IMAD.IADD R25, R36, 0x1, -R25 ;  /* 0x0000000124197824 */ /* 0x000fe200078e0a19 */
[----:B------:R-:W-:Y:S02]  /*0db0*/  LOP3.LUT R30, R12, 0x20, R15, 0xfe, !PT ;  /* 0x000000200c1e7812 */ /* 0x000fe400078efe0f */
[----:B------:R-:W-:Y:S01]  /*0dc0*/  ISETP.GE.AND P0, PT, R31, RZ, PT ;  /* 0x000000ff1f00720c */ /* 0x000fe20003f06270 */
[----:B------:R-:W-:Y:S01]  /*0dd0*/  @!P4 IMAD.IADD R20, R20, 0x1, -R13 ;  /* 0x000000011414c824 */ /* 0x000fe200078e0a0d */
[----:B------:R-:W-:Y:S02]  /*0de0*/  LOP3.LUT R27, R27, 0x3fffc0, RZ, 0xc0, !PT ;  /* 0x003fffc01b1b7812 */ /* 0x000fe400078ec0ff */
[----:B------:R-:W-:Y:S01]  /*0df0*/  LOP3.LUT R34, R12, 0x30, R15, 0xfe, !PT ;  /* 0x000000300c227812 */ /* 0x000fe200078efe0f */
[----:B------:R-:W-:Y:S01]  /*0e00*/  @!P1 IMAD.MOV R20, RZ, RZ, -R20 ;  /* 0x000000ffff149224 */ /* 0x000fe200078e0a14 */
[----:B------:R-:W-:Y:S01]  /*0e10*/  LOP3.LUT R36, R12, 0x38, R15, 0xfe, !PT ;  /* 0x000000380c247812 */ /* 0x000fe200078efe0f */
[----:B------:R-:W-:Y:S01]  /*0e20*/  IMAD.IADD R27, R32, 0x1, -R27 ;  /* 0x00000001201b7824 */ /* 0x000fe200078e0a1b */
[----:B------:R-:W-:Y:S01]  /*0e30*/  LEA.HI R15, R17, R30, RZ, 0x6 ;  /* 0x0000001e110f7211 */ /* 0x000fe200078f30ff */
[----:B------:R-:W2:Y:S01]  /*0e40*/  LDC.64 R32, c[0x0][0x220] ;  /* 0x00008800ff207b82 */ /* 0x000ea20000000a00 */
[----:B------:R-:W-:Y:S01]  /*0e50*/  ISETP.NE.AND P4, PT, R0, RZ, PT ;  /* 0x000000ff0000720c */ /* 0x000fe20003f85270 */
[----:B------:R-:W-:Y:S01]  /*0e60*/  @!P5 IMAD.MOV R14, RZ, RZ, -R14 ;  /* 0x000000ffff0ed224 */ /* 0x000fe200078e0a0e */
[----:B------:R-:W-:Y:S01]  /*0e70*/  LOP3.LUT R15, R15, 0x3fffc0, RZ, 0xc0, !PT ;  /* 0x003fffc00f0f7812 */ /* 0x000fe200078ec0ff */
[----:B------:R-:W-:Y:S01]  /*0e80*/  @!P0 IMAD.MOV R26, RZ, RZ, -R26 ;  /* 0x000000ffff1a8224 */ /* 0x000fe200078e0a1a */
[----:B------:R-:W-:-:S02]  /*0e90*/  LOP3.LUT R13, RZ, R0, RZ, 0x33, !PT ;  /* 0x00000000ff0d7212 */ /* 0x000fc400078e33ff */
[----:B------:R-:W-:Y:S01]  /*0ea0*/  LEA.HI R29, R17, R34, RZ, 0x6 ;  /* 0x00000022111d7211 */ /* 0x000fe200078f30ff */
[----:B------:R-:W-:Y:S01]  /*0eb0*/  IMAD.IADD R15, R30, 0x1, -R15 ;  /* 0x000000011e0f7824 */ /* 0x000fe200078e0a0f */
[----:B------:R-:W-:Y:S02]  /*0ec0*/  LOP3.LUT R30, R86, 0x78, RZ, 0xc0, !PT ;  /* 0x00000078561e7812 */ /* 0x000fe400078ec0ff */
[C---:B------:R-:W-:Y:S02]  /*0ed0*/  SEL R55, R13.reuse, R18, !P4 ;  /* 0x000000120d377207 */ /* 0x040fe40006000000 */
[----:B------:R-:W-:Y:S01]  /*0ee0*/  SEL R53, R13, R22, !P4 ;  /* 0x000000160d357207 */ /* 0x000fe20006000000 */
[--C-:B------:R-:W-:Y:S01]  /*0ef0*/  IMAD R19, R19, 0xc00, R30.reuse ;  /* 0x00000c0013137824 */ /* 0x100fe200078e021e */
        /* <DEDUP_REMOVED lines=9> */
[----:B------:R-:W-:Y:S01]  /*0f90*/  IMAD R47, R47, 0xc00, R30 ;  /* 0x00000c002f2f7824 */ /* 0x000fe200078e021e */
[----:B------:R-:W-:Y:S01]  /*0fa0*/  SEL R13, R13, R20, !P4 ;  /* 0x000000140d0d7207 */ /* 0x000fe20006000000 */
[----:B----4-:R-:W-:Y:S01]  /*0fb0*/  IMAD.WIDE R54, R55, 0x2, R40 ;  /* 0x0000000237367825 */ /* 0x010fe200078e0228 */
[----:B------:R-:W-:-:S02]  /*0fc0*/  LEA.HI R17, R17, R36, RZ, 0x6 ;  /* 0x0000002411117211 */ /* 0x000fc400078f30ff */
[----:B------:R-:W-:Y:S01]  /*0fd0*/  LOP3.LUT R29, R29, 0x3fffc0, RZ, 0xc0, !PT ;  /* 0x003fffc01d1d7812 */ /* 0x000fe200078ec0ff */
[----:B------:R-:W-:Y:S01]  /*0fe0*/  IMAD R45, R45, 0xc00, R30 ;  /* 0x00000c002d2d7824 */ /* 0x000fe200078e021e */
[----:B------:R-:W-:Y:S01]  /*0ff0*/  LOP3.LUT R17, R17, 0x3fffc0, RZ, 0xc0, !PT ;  /* 0x003fffc011117812 */ /* 0x000fe200078ec0ff */
[----:B------:R-:W-:Y:S01]  /*1000*/  IMAD.WIDE R52, R53, 0x2, R40 ;  /* 0x0000000235347825 */ /* 0x000fe200078e0228 */
[----:B------:R-:W-:Y:S01]  /*1010*/  @!PT LDS RZ, [RZ] ;  /* 0x00000000fffff984 */ /* 0x000fe20000000800 */
[----:B------:R-:W-:Y:S01]  /*1020*/  @!PT LDS RZ, [RZ] ;  /* 0x00000000fffff984 */ /* 0x000fe20000000800 */
[----:B------:R-:W-:Y:S01]  /*1030*/  @!PT LDS RZ, [RZ] ;  /* 0x00000000fffff984 */ /* 0x000fe20000000800 */
[----:B------:R-:W-:Y:S01]  /*1040*/  LDGSTS.E.BYPASS.128 [R63], desc[UR14][R54.64] ;  /* 0x00000000363f7fae */ /* 0x000fe2000b901c4e */
[----:B------:R-:W-:Y:S02]  /*1050*/  LOP3.LUT R86, R86, 0x38, RZ, 0xc0, !PT ;  /* 0x0000003856567812 */ /* 0x000fe400078ec0ff */
[----:B------:R-:W-:Y:S01]  /*1060*/  IMAD R43, R43, 0xc00, R30 ;  /* 0x00000c002b2b7824 */ /* 0x000fe200078e021e */
[----:B------:R-:W-:Y:S01]  /*1070*/  LDGSTS.E.BYPASS.128 [R65], desc[UR14][R52.64] ;  /* 0x0000000034417fae */ /* 0x000fe2000b901c4e */
[----:B------:R-:W-:Y:S01]  /*1080*/  IMAD.WIDE R50, R51, 0x2, R40 ;  /* 0x0000000233327825 */ /* 0x000fe200078e0228 */
[----:B------:R-:W-:-:S03]  /*1090*/  IADD3 R14, P1, R52, 0x300, RZ ;  /* 0x00000300340e7810 */ /* 0x000fc60007f3e0ff */
[----:B------:R-:W-:Y:S01]  /*10a0*/  IMAD R13, R13, 0xc00, R30 ;  /* 0x00000c000d0d7824 */ /* 0x000fe200078e021e */
[----:B------:R-:W-:Y:S01]  /*10b0*/  LDGSTS.E.BYPASS.128 [R67], desc[UR14][R50.64] ;  /* 0x0000000032437fae */ /* 0x000fe2000b901c4e */
[----:B------:R-:W-:-:S04]  /*10c0*/  IMAD.WIDE R48, R49, 0x2, R40 ;  /* 0x0000000231307825 */ /* 0x000fc800078e0228 */
[--C-:B------:R-:W-:Y:S01]  /*10d0*/  IMAD.WIDE R46, R47, 0x2, R40.reuse ;  /* 0x000000022f2e7825 */ /* 0x100fe200078e0228 */
[----:B------:R-:W-:Y:S03]  /*10e0*/  LDGSTS.E.BYPASS.128 [R69], desc[UR14][R48.64] ;  /* 0x0000000030457fae */ /* 0x000fe6000b901c4e */
[----:B------:R-:W-:Y:S01]  /*10f0*/  IMAD.WIDE R44, R45, 0x2, R40 ;  /* 0x000000022d2c7825 */ /* 0x000fe200078e0228 */
[----:B------:R-:W-:Y:S03]  /*1100*/  LDGSTS.E.BYPASS.128 [R85], desc[UR14][R46.64] ;  /* 0x000000002e557fae */ /* 0x000fe6000b901c4e */
[----:B------:R-:W-:Y:S01]  /*1110*/  IMAD R21, R21, 0xc00, R30 ;  /* 0x00000c0015157824 */ /* 0x000fe200078e021e */
[----:B------:R-:W-:Y:S01]  /*1120*/  LDGSTS.E.BYPASS.128 [R87], desc[UR14][R44.64] ;  /* 0x000000002c577fae */ /* 0x000fe2000b901c4e */
[----:B------:R-:W-:-:S04]  /*1130*/  IMAD.WIDE R42, R43, 0x2, R40 ;  /* 0x000000022b2a7825 */ /* 0x000fc800078e0228 */
[----:B------:R-:W-:Y:S01]  /*1140*/  IMAD.IADD R29, R34, 0x1, -R29 ;  /* 0x00000001221d7824 */ /* 0x000fe200078e0a1d */
[----:B------:R-:W-:Y:S01]  /*1150*/  LDGSTS.E.BYPASS.128 [R89], desc[UR14][R42.64] ;  /* 0x000000002a597fae */ /* 0x000fe2000b901c4e */
[----:B------:R-:W-:Y:S02]  /*1160*/  IMAD R23, R23, 0xc00, R30 ;  /* 0x00000c0017177824 */ /* 0x000fe400078e021e */
[----:B------:R-:W-:Y:S01]  /*1170*/  IMAD.WIDE R40, R13, 0x2, R40 ;  /* 0x000000020d287825 */ /* 0x000fe200078e0228 */
[----:B------:R-:W-:-:S03]  /*1180*/  IADD3 R13, P0, R54, 0x300, RZ ;  /* 0x00000300360d7810 */ /* 0x000fc60007f1e0ff */
[----:B------:R-:W-:Y:S01]  /*1190*/  IMAD.IADD R17, R36, 0x1, -R17 ;  /* 0x0000000124117824 */ /* 0x000fe200078e0a11 */
[----:B------:R-:W-:Y:S01]  /*11a0*/  LDGSTS.E.BYPASS.128 [R91], desc[UR14][R40.64] ;  /* 0x00000000285b7fae */ /* 0x000fe2000b901c4e */
[--C-:B------:R-:W-:Y:S02]  /*11b0*/  IMAD R25, R25, 0xc00, R30.reuse ;  /* 0x00000c0019197824 */ /* 0x100fe400078e021e */
[----:B------:R-:W-:Y:S01]  /*11c0*/  IMAD R15, R15, 0xc00, R30 ;  /* 0x00000c000f0f7824 */ /* 0x000fe200078e021e */
[----:B------:R-:W0:Y:S01]  /*11d0*/  LDGDEPBAR ;  /* 0x00000000000079af */ /* 0x000e220000000000 */
[----:B--2---:R-:W-:-:S04]  /*11e0*/  IMAD.WIDE R38, R19, 0x2, R32 ;  /* 0x0000000213267825 */ /* 0x004fc800078e0220 */
[----:B------:R-:W-:Y:S01]  /*11f0*/  IMAD R31, R27, 0xc00, R30 ;  /* 0x00000c001b1f7824 */ /* 0x000fe200078e021e */
[----:B------:R-:W-:Y:S01]  /*1200*/  LDGSTS.E.BYPASS.128 [R63+0x10000], desc[UR14][R38.64] ;  /* 0x10000000263f7fae */ /* 0x000fe2000b901c4e */
[----:B------:R-:W-:-:S04]  /*1210*/  IMAD.WIDE R36, R21, 0x2, R32 ;  /* 0x0000000215247825 */ /* 0x000fc800078e0220 */
[----:B------:R-:W-:Y:S01]  /*1220*/  IMAD R57, R29, 0xc00, R30 ;  /* 0x00000c001d397824 */ /* 0x000fe200078e021e */
[----:B------:R-:W-:Y:S01]  /*1230*/  LDGSTS.E.BYPASS.128 [R65+0x10000], desc[UR14][R36.64] ;  /* 0x1000000024417fae */ /* 0x000fe2000b901c4e */
[----:B------:R-:W-:-:S04]  /*1240*/  IMAD.WIDE R34, R23, 0x2, R32 ;  /* 0x0000000217227825 */ /* 0x000fc800078e0220 */
[----:B------:R-:W-:Y:S01]  /*1250*/  IMAD R17, R17, 0xc00, R30 ;  /* 0x00000c0011117824 */ /* 0x000fe200078e021e */
[----:B------:R-:W-:Y:S01]  /*1260*/  LDGSTS.E.BYPASS.128 [R67+0x10000], desc[UR14][R34.64] ;  /* 0x1000000022437fae */ /* 0x000fe2000b901c4e */
[----:B------:R-:W-:-:S04]  /*1270*/  IMAD.WIDE R26, R25, 0x2, R32 ;  /* 0x00000002191a7825 */ /* 0x000fc800078e0220 */
[--C-:B------:R-:W-:Y:S01]  /*1280*/  IMAD.WIDE R24, R15, 0x2, R32.reuse ;  /* 0x000000020f187825 */ /* 0x100fe200078e0220 */
[----:B------:R-:W-:Y:S03]  /*1290*/  LDGSTS.E.BYPASS.128 [R69+0x10000], desc[UR14][R26.64] ;  /* 0x100000001a457fae */ /* 0x000fe6000b901c4e */
[--C-:B------:R-:W-:Y:S01]  /*12a0*/  IMAD.WIDE R28, R31, 0x2, R32.reuse ;  /* 0x000000021f1c7825 */ /* 0x100fe200078e0220 */
[----:B------:R-:W-:Y:S03]  /*12b0*/  LDGSTS.E.BYPASS.128 [R85+0x10000], desc[UR14][R24.64] ;  /* 0x1000000018557fae */ /* 0x000fe6000b901c4e */
[----:B------:R-:W-:Y:S01]  /*12c0*/  IMAD.WIDE R30, R57, 0x2, R32 ;  /* 0x00000002391e7825 */ /* 0x000fe200078e0220 */
[----:B------:R-:W-:Y:S01]  /*12d0*/  LDGSTS.E.BYPASS.128 [R87+0x10000], desc[UR14][R28.64] ;  /* 0x100000001c577fae */ /* 0x000fe2000b901c4e */
[----:B------:R-:W-:-:S02]  /*12e0*/  IADD3 R78, P2, R28, 0x300, RZ ;  /* 0x000003001c4e7810 */ /* 0x000fc40007f5e0ff */
[----:B------:R-:W-:Y:S01]  /*12f0*/  IMAD.WIDE R32, R17, 0x2, R32 ;  /* 0x0000000211207825 */ /* 0x000fe200078e0220 */
[----:B------:R-:W-:Y:S03]  /*1300*/  LDGSTS.E.BYPASS.128 [R89+0x10000], desc[UR14][R30.64] ;  /* 0x100000001e597fae */ /* 0x000fe6000b901c4e */
[----:B------:R-:W-:Y:S01]  /*1310*/  IMAD.X R15, RZ, RZ, R55, P0 ;  /* 0x000000ffff0f7224 */ /* 0x000fe200000e0637 */
[----:B------:R-:W-:Y:S01]  /*1320*/  LDGSTS.E.BYPASS.128 [R91+0x10000], desc[UR14][R32.64] ;  /* 0x10000000205b7fae */ /* 0x000fe2000b901c4e */
[----:B------:R-:W-:Y:S01]  /*1330*/  IADD3 R16, P0, R50, 0x300, RZ ;  /* 0x0000030032107810 */ /* 0x000fe20007f1e0ff */
[----:B------:R-:W-:Y:S01]  /*1340*/  IMAD.X R17, RZ, RZ, R53, P1 ;  /* 0x000000ffff117224 */ /* 0x000fe200008e0635 */
[----:B------:R-:W-:Y:S01]  /*1350*/  IADD3 R18, P1, R48, 0x300, RZ ;  /* 0x0000030030127810 */ /* 0x000fe20007f3e0ff */
[----:B------:R-:W0:Y:S01]  /*1360*/  LDGDEPBAR ;  /* 0x00000000000079af */ /* 0x000e220000000000 */
[----:B------:R-:W-:-:S02]  /*1370*/  IMAD.X R82, RZ, RZ, R29, P2 ;  /* 0x000000ffff527224 */ /* 0x000fc400010e061d */
[----:B------:R-:W-:Y:S01]  /*1380*/  IMAD.X R19, RZ, RZ, R51, P0 ;  /* 0x000000ffff137224 */ /* 0x000fe200000e0633 */
[----:B------:R-:W-:Y:S01]  /*1390*/  BAR.SYNC.DEFER_BLOCKING 0x0 ;  /* 0x0000000000007b1d */ /* 0x000fe20000010000 */
[----:B------:R-:W-:Y:S01]  /*13a0*/  IADD3 R20, P0, R46, 0x300, RZ ;  /* 0x000003002e147810 */ /* 0x000fe20007f1e0ff */
[----:B------:R-:W-:Y:S01]  /*13b0*/  IMAD.X R21, RZ, RZ, R49, P1 ;  /* 0x000000ffff157224 */ /* 0x000fe200008e0631 */
[----:B------:R-:W-:-:S03]  /*13c0*/  IADD3 R22, P1, R44, 0x300, RZ ;  /* 0x000003002c167810 */ /* 0x000fc60007f3e0ff */
[----:B------:R-:W-:Y:S01]  /*13d0*/  IMAD.X R23, RZ, RZ, R47, P0 ;  /* 0x000000ffff177224 */ /* 0x000fe200000e062f */
        /* <DEDUP_REMOVED lines=10> */
[----:B------:R-:W-:Y:S01]  /*1480*/  IADD3 R74, P1, R26, 0x300, RZ ;  /* 0x000003001a4a7810 */ /* 0x000fe20007f3e0ff */
[----:B------:R-:W-:Y:S01]  /*1490*/  @!PT LDS RZ, [RZ] ;  /* 0x00000000fffff984 */ /* 0x000fe20000000800 */
[----:B------:R-:W-:Y:S01]  /*14a0*/  @!PT LDS RZ, [RZ] ;  /* 0x00000000fffff984 */ /* 0x000fe20000000800 */
[----:B------:R-:W-:Y:S01]  /*14b0*/  @!PT LDS RZ, [RZ] ;  /* 0x00000000fffff984 */ /* 0x000fe20000000800 */
[----:B------:R-:W-:Y:S02]  /*14c0*/  LDGSTS.E.BYPASS.128 [R63+0x4000], desc[UR14][R54.64+0x100] ;  /* 0x04000100363f7fae */ /* 0x000fe4000b901c4e */
[----:B------:R-:W-:Y:S01]  /*14d0*/  IMAD.X R75, RZ, RZ, R35, P0 ;  /* 0x000000ffff4b7224 */ /* 0x000fe200000e0623 */
[----:B------:R-:W-:Y:S01]  /*14e0*/  IADD3 R76, P0, R24, 0x300, RZ ;  /* 0x00000300184c7810 */ /* 0x000fe20007f1e0ff */
[----:B------:R-:W-:Y:S01]  /*14f0*/  IMAD.X R77, RZ, RZ, R27, P1 ;  /* 0x000000ffff4d7224 */ /* 0x000fe200008e061b */
[----:B------:R-:W-:Y:S01]  /*1500*/  LDGSTS.E.BYPASS.128 [R65+0x4000], desc[UR14][R52.64+0x100] ;  /* 0x0400010034417fae */ /* 0x000fe2000b901c4e */
[----:B------:R-:W-:-:S02]  /*1510*/  IADD3 R80, P1, R30, 0x300, RZ ;  /* 0x000003001e507810 */ /* 0x000fc40007f3e0ff */
[----:B------:R-:W-:Y:S01]  /*1520*/  IMAD.X R79, RZ, RZ, R25, P0 ;  /* 0x000000ffff4f7224 */ /* 0x000fe200000e0619 */
[----:B------:R-:W-:Y:S01]  /*1530*/  LDGSTS.E.BYPASS.128 [R67+0x4000], desc[UR14][R50.64+0x100] ;  /* 0x0400010032437fae */ /* 0x000fe2000b901c4e */
[----:B------:R-:W-:Y:S01]  /*1540*/  IADD3 R81, P0, R32, 0x300, RZ ;  /* 0x0000030020517810 */ /* 0x000fe20007f1e0ff */
[----:B------:R-:W-:Y:S02]  /*1550*/  IMAD.X R83, RZ, RZ, R31, P1 ;  /* 0x000000ffff537224 */ /* 0x000fe400008e061f */
[----:B------:R-:W-:Y:S02]  /*1560*/  LDGSTS.E.BYPASS.128 [R69+0x4000], desc[UR14][R48.64+0x100] ;  /* 0x0400010030457fae */ /* 0x000fe4000b901c4e */
[----:B------:R-:W-:Y:S02]  /*1570*/  IMAD.X R84, RZ, RZ, R33, P0 ;  /* 0x000000ffff547224 */ /* 0x000fe400000e0621 */
[----:B------:R-:W-:Y:S04]  /*1580*/  LDGSTS.E.BYPASS.128 [R85+0x4000], desc[UR14][R46.64+0x100] ;  /* 0x040001002e557fae */ /* 0x000fe8000b901c4e */
[----:B------:R-:W-:Y:S04]  /*1590*/  LDGSTS.E.BYPASS.128 [R87+0x4000], desc[UR14][R44.64+0x100] ;  /* 0x040001002c577fae */ /* 0x000fe8000b901c4e */
[----:B------:R-:W-:Y:S04]  /*15a0*/  LDGSTS.E.BYPASS.128 [R89+0x4000], desc[UR14][R42.64+0x100] ;  /* 0x040001002a597fae */ /* 0x000fe8000b901c4e */
[----:B------:R-:W-:Y:S04]  /*15b0*/  LDGSTS.E.BYPASS.128 [R91+0x4000], desc[UR14][R40.64+0x100] ;  /* 0x04000100285b7fae */ /* 0x000fe8000b901c4e */
[----:B------:R-:W0:Y:S04]  /*15c0*/  LDGDEPBAR ;  /* 0x00000000000079af */ /* 0x000e280000000000 */
[----:B------:R-:W-:Y:S04]  /*15d0*/  LDGSTS.E.BYPASS.128 [R63+0x14000], desc[UR14][R38.64+0x100] ;  /* 0x14000100263f7fae */ /* 0x000fe8000b901c4e */
[----:B------:R-:W-:Y:S04]  /*15e0*/  LDGSTS.E.BYPASS.128 [R65+0x14000], desc[UR14][R36.64+0x100] ;  /* 0x1400010024417fae */ /* 0x000fe8000b901c4e */
[----:B------:R-:W-:Y:S04]  /*15f0*/  LDGSTS.E.BYPASS.128 [R67+0x14000], desc[UR14][R34.64+0x100] ;  /* 0x1400010022437fae */ /* 0x000fe8000b901c4e */
[----:B------:R-:W-:Y:S04]  /*1600*/  LDGSTS.E.BYPASS.128 [R69+0x14000], desc[UR14][R26.64+0x100] ;  /* 0x140001001a457fae */ /* 0x000fe8000b901c4e */
[----:B------:R-:W-:Y:S04]  /*1610*/  LDGSTS.E.BYPASS.128 [R85+0x14000], desc[UR14][R24.64+0x100] ;  /* 0x1400010018557fae */ /* 0x000fe8000b901c4e */
[----:B------:R-:W-:Y:S04]  /*1620*/  LDGSTS.E.BYPASS.128 [R87+0x14000], desc[UR14][R28.64+0x100] ;  /* 0x140001001c577fae */ /* 0x000fe8000b901c4e */
[----:B------:R-:W-:Y:S04]  /*1630*/  LDGSTS.E.BYPASS.128 [R89+0x14000], desc[UR14][R30.64+0x100] ;  /* 0x140001001e597fae */ /* 0x000fe8000b901c4e */
[----:B------:R-:W-:Y:S04]  /*1640*/  LDGSTS.E.BYPASS.128 [R91+0x14000], desc[UR14][R32.64+0x100] ;  /* 0x14000100205b7fae */ /* 0x000fe8000b901c4e */
[----:B------:R-:W0:Y:S01]  /*1650*/  LDGDEPBAR ;  /* 0x00000000000079af */ /* 0x000e220000000000 */
[----:B------:R-:W-:Y:S06]  /*1660*/  BAR.SYNC.DEFER_BLOCKING 0x0 ;  /* 0x0000000000007b1d */ /* 0x000fec0000010000 */
[----:B------:R-:W-:Y:S01]  /*1670*/  @!PT LDS RZ, [RZ] ;  /* 0x00000000fffff984 */ /* 0x000fe20000000800 */
[----:B------:R-:W-:Y:S01]  /*1680*/  @!PT LDS RZ, [RZ] ;  /* 0x00000000fffff984 */ /* 0x000fe20000000800 */
[----:B------:R-:W-:Y:S01]  /*1690*/  @!PT LDS RZ, [RZ] ;  /* 0x00000000fffff984 */ /* 0x000fe20000000800 */
[----:B------:R2:W-:Y:S04]  /*16a0*/  LDGSTS.E.BYPASS.128 [R63+0x8000], desc[UR14][R54.64+0x200] ;  /* 0x08000200363f7fae */ /* 0x0005e8000b901c4e */
[----:B------:R3:W-:Y:S04]  /*16b0*/  LDGSTS.E.BYPASS.128 [R65+0x8000], desc[UR14][R52.64+0x200] ;  /* 0x0800020034417fae */ /* 0x0007e8000b901c4e */
[----:B------:R4:W-:Y:S04]  /*16c0*/  LDGSTS.E.BYPASS.128 [R67+0x8000], desc[UR14][R50.64+0x200] ;  /* 0x0800020032437fae */ /* 0x0009e8000b901c4e */
[----:B------:R5:W-:Y:S01]  /*16d0*/  LDGSTS.E.BYPASS.128 [R69+0x8000], desc[UR14][R48.64+0x200] ;  /* 0x0800020030457fae */ /* 0x000be2000b901c4e */
[----:B--2---:R-:W-:-:S03]  /*16e0*/  CS2R R54, SRZ ;  /* 0x0000000000367805 */ /* 0x004fc6000001ff00 */
[----:B------:R2:W-:Y:S01]  /*16f0*/  LDGSTS.E.BYPASS.128 [R85+0x8000], desc[UR14][R46.64+0x200] ;  /* 0x080002002e557fae */ /* 0x0005e2000b901c4e */
[----:B---3--:R-:W-:-:S03]  /*1700*/  CS2R R52, SRZ ;  /* 0x0000000000347805 */ /* 0x008fc6000001ff00 */
[----:B------:R3:W-:Y:S01]  /*1710*/  LDGSTS.E.BYPASS.128 [R87+0x8000], desc[UR14][R44.64+0x200] ;  /* 0x080002002c577fae */ /* 0x0007e2000b901c4e */
[----:B----4-:R-:W-:-:S03]  /*1720*/  CS2R R50, SRZ ;  /* 0x0000000000327805 */ /* 0x010fc6000001ff00 */
[----:B------:R4:W-:Y:S01]  /*1730*/  LDGSTS.E.BYPASS.128 [R89+0x8000], desc[UR14][R42.64+0x200] ;  /* 0x080002002a597fae */ /* 0x0009e2000b901c4e */
[----:B-1---5:R-:W-:-:S03]  /*1740*/  CS2R R48, SRZ ;  /* 0x0000000000307805 */ /* 0x022fc6000001ff00 */
[----:B------:R1:W-:Y:S01]  /*1750*/  LDGSTS.E.BYPASS.128 [R91+0x8000], desc[UR14][R40.64+0x200] ;  /* 0x08000200285b7fae */ /* 0x0003e2000b901c4e */
[----:B--2---:R-:W-:-:S03]  /*1760*/  CS2R R46, SRZ ;  /* 0x00000000002e7805 */ /* 0x004fc6000001ff00 */
[----:B------:R-:W0:Y:S01]  /*1770*/  LDGDEPBAR ;  /* 0x00000000000079af */ /* 0x000e220000000000 */
[----:B---3--:R-:W-:-:S03]  /*1780*/  CS2R R44, SRZ ;  /* 0x00000000002c7805 */ /* 0x008fc6000001ff00 */
[----:B------:R2:W-:Y:S01]  /*1790*/  LDGSTS.E.BYPASS.128 [R63+0x18000], desc[UR14][R38.64+0x200] ;  /* 0x18000200263f7fae */ /* 0x0005e2000b901c4e */
[----:B----4-:R-:W-:-:S03]  /*17a0*/  CS2R R42, SRZ ;  /* 0x00000000002a7805 */ /* 0x010fc6000001ff00 */
[----:B------:R3:W-:Y:S01]  /*17b0*/  LDGSTS.E.BYPASS.128 [R65+0x18000], desc[UR14][R36.64+0x200] ;  /* 0x1800020024417fae */ /* 0x0007e2000b901c4e */
[----:B-1----:R-:W-:-:S03]  /*17c0*/  CS2R R40, SRZ ;  /* 0x0000000000287805 */ /* 0x002fc6000001ff00 */
[----:B------:R1:W-:Y:S04]  /*17d0*/  LDGSTS.E.BYPASS.128 [R67+0x18000], desc[UR14][R34.64+0x200] ;  /* 0x1800020022437fae */ /* 0x0003e8000b901c4e */
[----:B------:R4:W-:Y:S01]  /*17e0*/  LDGSTS.E.BYPASS.128 [R69+0x18000], desc[UR14][R26.64+0x200] ;  /* 0x180002001a457fae */ /* 0x0009e2000b901c4e */
[----:B--2---:R-:W-:-:S03]  /*17f0*/  CS2R R38, SRZ ;  /* 0x0000000000267805 */ /* 0x004fc6000001ff00 */
[----:B------:R2:W-:Y:S01]  /*1800*/  LDGSTS.E.BYPASS.128 [R85+0x18000], desc[UR14][R24.64+0x200] ;  /* 0x1800020018557fae */ /* 0x0005e2000b901c4e */
[----:B---3--:R-:W-:-:S03]  /*1810*/  CS2R R36, SRZ ;  /* 0x0000000000247805 */ /* 0x008fc6000001ff00 */
[----:B------:R3:W-:Y:S01]  /*1820*/  LDGSTS.E.BYPASS.128 [R87+0x18000], desc[UR14][R28.64+0x200] ;  /* 0x180002001c577fae */ /* 0x0007e2000b901c4e */
[----:B-1----:R-:W-:-:S03]  /*1830*/  CS2R R34, SRZ ;  /* 0x0000000000227805 */ /* 0x002fc6000001ff00 */
[----:B------:R1:W-:Y:S01]  /*1840*/  LDGSTS.E.BYPASS.128 [R89+0x18000], desc[UR14][R30.64+0x200] ;  /* 0x180002001e597fae */ /* 0x0003e2000b901c4e */
[----:B----4-:R-:W-:-:S03]  /*1850*/  CS2R R26, SRZ ;  /* 0x00000000001a7805 */ /* 0x010fc6000001ff00 */
[----:B------:R4:W-:Y:S01]  /*1860*/  LDGSTS.E.BYPASS.128 [R91+0x18000], desc[UR14][R32.64+0x200] ;  /* 0x18000200205b7fae */ /* 0x0009e2000b901c4e */
[----:B--2---:R-:W-:Y:S02]  /*1870*/  SHF.R.U32.HI R85, RZ, 0x5, R2 ;  /* 0x00000005ff557819 */ /* 0x004fe40000011602 */
[----:B------:R-:W-:Y:S01]  /*1880*/  CS2R R24, SRZ ;  /* 0x0000000000187805 */ /* 0x000fe2000001ff00 */
[----:B------:R-:W0:Y:S01]  /*1890*/  LDGDEPBAR ;  /* 0x00000000000079af */ /* 0x000e220000000000 */
[----:B---3--:R-:W-:Y:S02]  /*18a0*/  CS2R R28, SRZ ;  /* 0x00000000001c7805 */ /* 0x008fe4000001ff00 */
[----:B------:R-:W-:Y:S02]  /*18b0*/  LOP3.LUT R85, R85, 0x7fffffc, RZ, 0xc0, !PT ;  /* 0x07fffffc55557812 */ /* 0x000fe400078ec0ff */
[----:B-1----:R-:W-:Y:S02]  /*18c0*/  CS2R R30, SRZ ;  /* 0x00000000001e7805 */ /* 0x002fe4000001ff00 */
[----:B----4-:R-:W-:-:S07]  /*18d0*/  CS2R R32, SRZ ;  /* 0x0000000000207805 */ /* 0x010fce000001ff00 */
.L_x_0:
[----:B------:R-:W1:Y:S01]  /*18e0*/  SHFL.IDX PT, R63, R85, RZ, 0x1f ;  /* 0x00001fff553f7589 */ /* 0x000e6200000e0000 */
[----:B------:R-:W-:Y:S01]  /*18f0*/  UIADD3 UR12, UR12, 0x1, URZ ;  /* 0x000000010c0c7890 */ /* 0x000fe2000fffe03f */
[----:B------:R-:W-:-:S04]  /*1900*/  DEPBAR.LE SB0, 0x4 ;  /* 0x000081000000791a */ /* 0x000fc80000000000 */
[----:B------:R-:W-:Y:S01]  /*1910*/  UISETP.GE.AND UP0, UPT, UR12, 0x4, UPT ;  /* 0x000000040c00788c */ /* 0x000fe2000bf06270 */
[----:B------:R-:W-:Y:S01]  /*1920*/  BAR.SYNC.DEFER_BLOCKING 0x0 ;  /* 0x0000000000007b1d */ /* 0x000fe20000010000 */
[----:B------:R-:W-:Y:S01]  /*1930*/  UIADD3 UR11, UR11, 0x1, URZ ;  /* 0x000000010b0b7890 */ /* 0x000fe2000fffe03f */
[----:B------:R-:W-:Y:S01]  /*1940*/  IADD3 R92, P1, R13, UR4, RZ ;  /* 0x000000040d5c7c10 */ /* 0x000fe2000ff3e0ff */
[----:B------:R-:W-:Y:S01]  /*1950*/  USEL UR12, UR12, URZ, !UP0 ;  /* 0x0000003f0c0c7287 */ /* 0x000fe2000c000000 */
[----:B------:R-:W-:Y:S02]  /*1960*/  VIADD R87, R62, 0x80 ;  /* 0x000000803e577836 */ /* 0x000fe40000000000 */
[----:B------:R-:W-:Y:S01]  /*1970*/  UMOV UR19, 0x40000040 ;  /* 0x4000004000137882 */ /* 0x000fe20000000000 */
[----:B------:R-:W-:Y:S02]  /*1980*/  IADD3.X R93, R15, UR5, RZ, P1, !PT ;  /* 0x000000050f5d7c10 */ /* 0x000fe40008ffe4ff */
[----:B------:R-:W-:-:S02]  /*1990*/  IADD3 R64, P1, R14, UR4, RZ ;  /* 0x000000040e407c10 */ /* 0x000fc4000ff3e0ff */
[----:B------:R-:W-:Y:S02]  /*19a0*/  ISETP.GE.U32.AND P0, PT, R87, 0xa80, PT ;  /* 0x00000a805700780c */ /* 0x000fe40003f06070 */
[----:B------:R-:W-:Y:S02]  /*19b0*/  IADD3.X R65, R17, UR5, RZ, P1, !PT ;  /* 0x0000000511417c10 */ /* 0x000fe40008ffe4ff */
[----:B------:R-:W-:Y:S02]  /*19c0*/  IADD3 R90, P1, R16, UR4, RZ ;  /* 0x00000004105a7c10 */ /* 0x000fe4000ff3e0ff */
[----:B-1----:R-:W-:Y:S02]  /*19d0*/  R2UR UR6, R63 ;  /* 0x000000003f0672ca */ /* 0x002fe400000e0000 */
[----:B------:R-:W-:Y:S02]  /*19e0*/  IADD3.X R91, R19, UR5, RZ, P1, !PT ;  /* 0x00000005135b7c10 */ /* 0x000fe40008ffe4ff */
[----:B------:R-:W-:Y:S01]  /*19f0*/  IADD3 R62, P1, R18, UR4, RZ ;  /* 0x00000004123e7c10 */ /* 0x000fe2000ff3e0ff */
[----:B------:R-:W-:-:S03]  /*1a00*/  WARPGROUP.ARRIVE ;  /* 0x00000000000079c5 */ /* 0x000fc60000000000 */
[----:B------:R-:W-:-:S05]  /*1a10*/  IADD3.X R63, R21, UR5, RZ, P1, !PT ;  /* 0x00000005153f7c10 */ /* 0x000fca0008ffe4ff */
[----:B------:R-:W-:Y:S02]  /*1a20*/  USHF.L.U32 UR7, UR6, 0x7, URZ ;  /* 0x0000000706077899 */ /* 0x000fe4000800063f */
[----:B------:R-:W-:Y:S02]  /*1a30*/  ULEA UR6, UR12, UR10, 0xe ;  /* 0x0000000a0c067291 */ /* 0x000fe4000f8e703f */
[----:B------:R-:W-:Y:S02]  /*1a40*/  ULOP3.LUT UR7, UR7, 0x180, URZ, 0xc0, !UPT ;  /* 0x0000018007077892 */ /* 0x000fe4000f8ec03f */
[----:B------:R-:W-:Y:S02]  /*1a50*/  USHF.R.U32.HI UR8, URZ, 0x4, UR6 ;  /* 0x000000043f087899 */ /* 0x000fe40008011606 */
[----:B------:R-:W-:Y:S02]  /*1a60*/  UIADD3 UR6, UR6, 0x10000, URZ ;  /* 0x0001000006067890 */ /* 0x000fe4000fffe03f */
[----:B------:R-:W-:-:S02]  /*1a70*/  ULOP3.LUT UR8, UR8, 0x3fff, URZ, 0xc0, !UPT ;  /* 0x00003fff08087892 */ /* 0x000fc4000f8ec03f */
[----:B------:R-:W-:Y:S02]  /*1a80*/  USHF.R.U32.HI UR6, URZ, 0x4, UR6 ;  /* 0x000000043f067899 */ /* 0x000fe40008011606 */
[----:B------:R-:W-:Y:S02]  /*1a90*/  UIADD3 UR8, UP0, UR7, UR8, URZ ;  /* 0x0000000807087290 */ /* 0x000fe4000ff1e03f */
[----:B------:R-:W-:Y:S02]  /*1aa0*/  ULOP3.LUT UR6, UR6, 0x3fff, URZ, 0xc0, !UPT ;  /* 0x00003fff06067892 */ /* 0x000fe4000f8ec03f */
[----:B------:R-:W-:Y:S02]  /*1ab0*/  UIADD3.X UR9, URZ, URZ, URZ, UP0, !UPT ;  /* 0x0000003f3f097290 */ /* 0x000fe400087fe43f */
[----:B------:R-:W-:Y:S02]  /*1ac0*/  ULOP3.LUT UR18, UR6, 0x2000000, URZ, 0xfc, !UPT ;  /* 0x0200000006127892 */ /* 0x000fe4000f8efc3f */
[----:B------:R-:W-:-:S02]  /*1ad0*/  ULOP3.LUT UR16, UR8, 0x2000000, URZ, 0xfc, !UPT ;  /* 0x0200000008107892 */ /* 0x000fc4000f8efc3f */
[----:B------:R-:W-:Y:S01]  /*1ae0*/  ULOP3.LUT UR17, UR9, 0x40000040, URZ, 0xfc, !UPT ;  /* 0x4000004009117892 */ /* 0x000fe2000f8efc3f */
[----:B------:R-:W-:Y:S01]  /*1af0*/  UMOV UR7, URZ ;  /* 0x0000003f00077c82 */ /* 0x000fe20008000000 */
[----:B------:R-:W-:-:S04]  /*1b00*/  UISETP.GE.AND UP0, UPT, UR11, 0x4, UPT ;  /* 0x000000040b00788c */ /* 0x000fc8000bf06270 */
[----:B------:R-:W-:-:S03]  /*1b10*/  USEL UR11, UR11, URZ, !UP0 ;  /* 0x0000003f0b0b7287 */ /* 0x000fc6000c000000 */
[----:B------:R-:W-:Y:S01]  /*1b20*/  HGMMA.64x64x16.F32.BF16 R24, gdesc[UR16], R24 ;  /* 0x00e00000101879f0 */ /* 0x000fe20008701818 */
[----:B------:R-:W-:Y:S01]  /*1b30*/  UMOV UR16, 0x2000002 ;  /* 0x0200000200107882 */ /* 0x000fe20000000000 */
[----:B------:R-:W-:Y:S02]  /*1b40*/  UMOV UR17, 0x40000040 ;  /* 0x4000004000117882 */ /* 0x000fe40000000000 */
[----:B------:R-:W-:Y:S02]  /*1b50*/  UIADD3.64 UR18, UR6, UR16, URZ ;  /* 0x0000001006127297 */ /* 0x000fe4000fffe03f */
[----:B------:R-:W-:-:S09]  /*1b60*/  UIADD3.64 UR16, UR8, UR16, URZ ;  /* 0x0000001008107297 */ /* 0x000fd2000fffe03f */
        /* <DEDUP_REMOVED lines=29> */
[----:B------:R-:W-:Y:S02]  /*1d40*/  UIADD3.64 UR16, UR8, UR16, URZ ;  /* 0x0000001008107297 */ /* 0x000fe4000fffe03f */
[----:B------:R-:W-:-:S06]  /*1d50*/  ULEA UR6, UR11, UR10, 0xe ;  /* 0x0000000a0b067291 */ /* 0x000fcc000f8e703f */
[----:B------:R-:W-:Y:S02]  /*1d60*/  LEA R67, R3, UR6, 0x1 ;  /* 0x0000000603437c11 */ /* 0x000fe4000f8e08ff */
[----:B------:R-:W-:Y:S02]  /*1d70*/  LEA R69, R4, UR6, 0x1 ;  /* 0x0000000604457c11 */ /* 0x000fe4000f8e08ff */
[----:B------:R-:W-:Y:S02]  /*1d80*/  LEA R89, R5, UR6, 0x1 ;  /* 0x0000000605597c11 */ /* 0x000fe4000f8e08ff */
[----:B------:R-:W-:Y:S01]  /*1d90*/  LEA R88, R6, UR6, 0x1 ;  /* 0x0000000606587c11 */ /* 0x000fe2000f8e08ff */
[----:B------:R-:W-:Y:S03]  /*1da0*/  HGMMA.64x64x16.F32.BF16 R24, gdesc[UR16], R24, gsb0 ;  /* 0x00e00000101879f0 */ /* 0x000fe60008001818 */
[----:B------:R-:W-:-:S02]  /*1db0*/  WARPGROUP.DEPBAR.LE gsb0, 0x1 ;  /* 0x00008000000079c5 */ /* 0x000fc40000010100 */
[----:B------:R-:W-:Y:S06]  /*1dc0*/  BAR.SYNC.DEFER_BLOCKING 0x0 ;  /* 0x0000000000007b1d */ /* 0x000fec0000010000 */
[----:B------:R-:W-:Y:S01]  /*1dd0*/  @!PT LDS RZ, [RZ] ;  /* 0x00000000fffff984 */ /* 0x000fe20000000800 */
[----:B------:R-:W-:Y:S01]  /*1de0*/  @!PT LDS RZ, [RZ] ;  /* 0x00000000fffff984 */ /* 0x000fe20000000800 */
[----:B------:R-:W-:Y:S01]  /*1df0*/  @!PT LDS RZ, [RZ] ;  /* 0x00000000fffff984 */ /* 0x000fe20000000800 */
[----:B------:R1:W-:Y:S04]  /*1e00*/  LDGSTS.E.BYPASS.128 [R67], desc[UR14][R92.64], !P0 ;  /* 0x000000005c437fae */ /* 0x0003e8000c101c4e */
[----:B------:R2:W-:Y:S04]  /*1e10*/  LDGSTS.E.BYPASS.128 [R69], desc[UR14][R64.64], !P0 ;  /* 0x0000000040457fae */ /* 0x0005e8000c101c4e */
[----:B------:R3:W-:Y:S01]  /*1e20*/  LDGSTS.E.BYPASS.128 [R89], desc[UR14][R90.64], !P0 ;  /* 0x000000005a597fae */ /* 0x0007e2000c101c4e */
[----:B-1----:R-:W-:-:S03]  /*1e30*/  IADD3 R92, P1, R20, UR4, RZ ;  /* 0x00000004145c7c10 */ /* 0x002fc6000ff3e0ff */
[----:B------:R1:W-:Y:S01]  /*1e40*/  LDGSTS.E.BYPASS.128 [R88], desc[UR14][R62.64], !P0 ;  /* 0x000000003e587fae */ /* 0x0003e2000c101c4e */
[----:B------:R-:W-:Y:S02]  /*1e50*/  IADD3.X R93, R23, UR5, RZ, P1, !PT ;  /* 0x00000005175d7c10 */ /* 0x000fe40008ffe4ff */
[----:B--2---:R-:W-:Y:S02]  /*1e60*/  IADD3 R64, P1, R22, UR4, RZ ;  /* 0x0000000416407c10 */ /* 0x004fe4000ff3e0ff */
[----:B---3--:R-:W-:Y:S02]  /*1e70*/  LEA R90, R7, UR6, 0x1 ;  /* 0x00000006075a7c11 */ /* 0x008fe4000f8e08ff */
[----:B------:R-:W-:Y:S02]  /*1e80*/  IADD3.X R65, R57, UR5, RZ, P1, !PT ;  /* 0x0000000539417c10 */ /* 0x000fe40008ffe4ff */
[----:B------:R-:W-:Y:S01]  /*1e90*/  LEA R91, R8, UR6, 0x1 ;  /* 0x00000006085b7c11 */ /* 0x000fe2000f8e08ff */
[----:B------:R2:W-:Y:S01]  /*1ea0*/  LDGSTS.E.BYPASS.128 [R90], desc[UR14][R92.64], !P0 ;  /* 0x000000005c5a7fae */ /* 0x0005e2000c101c4e */
[----:B-1----:R-:W-:-:S03]  /*1eb0*/  IADD3 R62, P1, R56, UR4, RZ ;  /* 0x00000004383e7c10 */ /* 0x002fc6000ff3e0ff */
[----:B------:R-:W-:Y:S01]  /*1ec0*/  LDGSTS.E.BYPASS.128 [R91], desc[UR14][R64.64], !P0 ;  /* 0x00000000405b7fae */ /* 0x000fe2000c101c4e */
[----:B------:R-:W-:Y:S02]  /*1ed0*/  IADD3.X R63, R59, UR5, RZ, P1, !PT ;  /* 0x000000053b3f7c10 */ /* 0x000fe40008ffe4ff */
[----:B--2---:R-:W-:Y:S02]  /*1ee0*/  LEA R92, R9, UR6, 0x1 ;  /* 0x00000006095c7c11 */ /* 0x004fe4000f8e08ff */
[----:B------:R-:W-:-:S03]  /*1ef0*/  LEA R93, R10, UR6, 0x1 ;  /* 0x000000060a5d7c11 */ /* 0x000fc6000f8e08ff */
[----:B------:R1:W-:Y:S02]  /*1f00*/  LDGSTS.E.BYPASS.128 [R92], desc[UR14][R62.64], !P0 ;  /* 0x000000003e5c7fae */ /* 0x0003e4000c101c4e */
[----:B-1----:R-:W-:-:S04]  /*1f10*/  IADD3 R62, P1, R58, UR4, RZ ;  /* 0x000000043a3e7c10 */ /* 0x002fc8000ff3e0ff */
[----:B------:R-:W-:Y:S02]  /*1f20*/  IADD3.X R63, R61, UR5, RZ, P1, !PT ;  /* 0x000000053d3f7c10 */ /* 0x000fe40008ffe4ff */
[----:B------:R-:W-:-:S03]  /*1f30*/  IADD3 R64, P1, R60, UR4, RZ ;  /* 0x000000043c407c10 */ /* 0x000fc6000ff3e0ff */
[----:B------:R-:W-:Y:S01]  /*1f40*/  LDGSTS.E.BYPASS.128 [R93], desc[UR14][R62.64], !P0 ;  /* 0x000000003e5d7fae */ /* 0x000fe2000c101c4e */
[----:B------:R-:W-:Y:S02]  /*1f50*/  IADD3.X R65, R71, UR5, RZ, P1, !PT ;  /* 0x0000000547417c10 */ /* 0x000fe40008ffe4ff */
[----:B------:R-:W-:Y:S01]  /*1f60*/  IADD3 R66, P1, R70, UR4, RZ ;  /* 0x0000000446427c10 */ /* 0x000fe2000ff3e0ff */
[----:B------:R-:W0:Y:S04]  /*1f70*/  LDGDEPBAR ;  /* 0x00000000000079af */ /* 0x000e280000000000 */
[----:B------:R1:W-:Y:S02]  /*1f80*/  LDGSTS.E.BYPASS.128 [R67+0x10000], desc[UR14][R64.64], !P0 ;  /* 0x1000000040437fae */ /* 0x0003e4000c101c4e */
[----:B-1----:R-:W-:-:S02]  /*1f90*/  IADD3.X R67, R73, UR5, RZ, P1, !PT ;  /* 0x0000000549437c10 */ /* 0x002fc40008ffe4ff */
[----:B------:R-:W-:-:S03]  /*1fa0*/  IADD3 R68, P1, R72, UR4, RZ ;  /* 0x0000000448447c10 */ /* 0x000fc6000ff3e0ff */
[----:B------:R1:W-:Y:S02]  /*1fb0*/  LDGSTS.E.BYPASS.128 [R69+0x10000], desc[UR14][R66.64], !P0 ;  /* 0x1000000042457fae */ /* 0x0003e4000c101c4e */
[----:B-1----:R-:W-:Y:S02]  /*1fc0*/  IADD3.X R69, R75, UR5, RZ, P1, !PT ;  /* 0x000000054b457c10 */ /* 0x002fe40008ffe4ff */
[----:B------:R-:W-:Y:S02]  /*1fd0*/  IADD3 R62, P1, R74, UR4, RZ ;  /* 0x000000044a3e7c10 */ /* 0x000fe4000ff3e0ff */
[----:B------:R-:W-:Y:S01]  /*1fe0*/  IADD3 R66, P2, R81, UR4, RZ ;  /* 0x0000000451427c10 */ /* 0x000fe2000ff5e0ff */
[----:B------:R-:W-:Y:S01]  /*1ff0*/  LDGSTS.E.BYPASS.128 [R89+0x10000], desc[UR14][R68.64], !P0 ;  /* 0x1000000044597fae */ /* 0x000fe2000c101c4e */
[----:B------:R-:W-:Y:S02]  /*2000*/  IADD3.X R63, R77, UR5, RZ, P1, !PT ;  /* 0x000000054d3f7c10 */ /* 0x000fe40008ffe4ff */
[----:B------:R-:W-:-:S02]  /*2010*/  IADD3 R64, P1, R76, UR4, RZ ;  /* 0x000000044c407c10 */ /* 0x000fc4000ff3e0ff */
[----:B------:R-:W-:Y:S01]  /*2020*/  IADD3.X R67, R84, UR5, RZ, P2, !PT ;  /* 0x0000000554437c10 */ /* 0x000fe200097fe4ff */
[----:B------:R1:W-:Y:S01]  /*2030*/  LDGSTS.E.BYPASS.128 [R88+0x10000], desc[UR14][R62.64], !P0 ;  /* 0x100000003e587fae */ /* 0x0003e2000c101c4e */
[----:B------:R-:W-:-:S05]  /*2040*/  IADD3.X R65, R79, UR5, RZ, P1, !PT ;  /* 0x000000054f417c10 */ /* 0x000fca0008ffe4ff */
[----:B------:R-:W-:Y:S01]  /*2050*/  LDGSTS.E.BYPASS.128 [R90+0x10000], desc[UR14][R64.64], !P0 ;  /* 0x10000000405a7fae */ /* 0x000fe2000c101c4e */
[----:B-1----:R-:W-:-:S04]  /*2060*/  IADD3 R62, P1, R78, UR4, RZ ;  /* 0x000000044e3e7c10 */ /* 0x002fc8000ff3e0ff */
[----:B------:R-:W-:Y:S02]  /*2070*/  IADD3.X R63, R82, UR5, RZ, P1, !PT ;  /* 0x00000005523f7c10 */ /* 0x000fe40008ffe4ff */
[----:B------:R-:W-:Y:S01]  /*2080*/  IADD3 R68, P1, R80, UR4, RZ ;  /* 0x0000000450447c10 */ /* 0x000fe2000ff3e0ff */
[----:B------:R-:W-:Y:S02]  /*2090*/  UIADD3 UR4, UP0, UR4, 0x100, URZ ;  /* 0x0000010004047890 */ /* 0x000fe4000ff1e03f */
[----:B------:R1:W-:Y:S01]  /*20a0*/  LDGSTS.E.BYPASS.128 [R91+0x10000], desc[UR14][R62.64], !P0 ;  /* 0x100000003e5b7fae */ /* 0x0003e2000c101c4e */
[----:B------:R-:W-:Y:S01]  /*20b0*/  IADD3.X R69, R83, UR5, RZ, P1, !PT ;  /* 0x0000000553457c10 */ /* 0x000fe20008ffe4ff */
[----:B------:R-:W-:-:S04]  /*20c0*/  UIADD3.X UR5, URZ, UR5, URZ, UP0, !UPT ;  /* 0x000000053f057290 */ /* 0x000fc800087fe43f */
[----:B------:R2:W-:Y:S04]  /*20d0*/  LDGSTS.E.BYPASS.128 [R92+0x10000], desc[UR14][R68.64], !P0 ;  /* 0x10000000445c7fae */ /* 0x0005e8000c101c4e */
[----:B------:R2:W-:Y:S01]  /*20e0*/  LDGSTS.E.BYPASS.128 [R93+0x10000], desc[UR14][R66.64], !P0 ;  /* 0x10000000425d7fae */ /* 0x0005e2000c101c4e */
[----:B------:R-:W-:Y:S01]  /*20f0*/  ISETP.GE.U32.AND P0, PT, R87, 0xb80, PT ;  /* 0x00000b805700780c */ /* 0x000fe20003f06070 */
[----:B-1----:R-:W-:Y:S02]  /*2100*/  IMAD.MOV.U32 R62, RZ, RZ, R87 ;  /* 0x000000ffff3e7224 */ /* 0x002fe400078e0057 */
[----:B------:R-:W0:Y:S10]  /*2110*/  LDGDEPBAR ;  /* 0x00000000000079af */ /* 0x000e340000000000 */
[----:B--2---:R-:W-:Y:S05]  /*2120*/  @!P0 BRA `(.L_x_0) ;  /* 0xfffffff400ec8947 */ /* 0x004fea000383ffff */
[----:B------:R-:W-:Y:S01]  /*2130*/  SHF.R.U32.HI R20, RZ, 0x5, R2 ;  /* 0x00000005ff147819 */ /* 0x000fe20000011602 */
[----:B------:R-:W-:Y:S02]  /*2140*/  WARPGROUP.DEPBAR.LE gsb0, 0x0 ;  /* 0x00008000000079c5 */ /* 0x000fe40000010000 */
[----:B------:R-:W-:-:S04]  /*2150*/  DEPBAR.LE SB0, 0x0 ;  /* 0x000080000000791a */ /* 0x000fc80000000000 */
[----:B------:R-:W-:Y:S01]  /*2160*/  LOP3.LUT R20, R20, 0x3, RZ, 0xc0, !PT ;  /* 0x0000000314147812 */ /* 0x000fe200078ec0ff */
[C---:B------:R-:W-:Y:S01]  /*2170*/  IMAD.SHL.U32 R4, R2.reuse, 0x2, RZ ;  /* 0x0000000202047824 */ /* 0x040fe200078e00ff */
[----:B------:R-:W-:Y:S01]  /*2180*/  SHF.R.U32.HI R3, RZ, 0x2, R2 ;  /* 0x00000002ff037819 */ /* 0x000fe20000011602 */
[----:B------:R-:W-:Y:S02]  /*2190*/  IMAD.SHL.U32 R7, R2, 0x8, RZ ;  /* 0x0000000802077824 */ /* 0x000fe400078e00ff */
[----:B------:R-:W-:Y:S01]  /*21a0*/  IMAD.SHL.U32 R6, R20, 0x10, RZ ;  /* 0x0000001014067824 */ /* 0x000fe200078e00ff */
[----:B------:R-:W-:Y:S02]  /*21b0*/  SGXT.U32 R3, R3, 0x3 ;  /* 0x000000030303781a */ /* 0x000fe40000000000 */
[----:B------:R-:W-:Y:S02]  /*21c0*/  LOP3.LUT R4, R4, 0x6, RZ, 0xc0, !PT ;  /* 0x0000000604047812 */ /* 0x000fe400078ec0ff */
[----:B------:R-:W-:-:S02]  /*21d0*/  LOP3.LUT R3, R6, R3, RZ, 0xfc, !PT ;  /* 0x0000000306037212 */ /* 0x000fc400078efcff */
[----:B------:R-:W-:-:S03]  /*21e0*/  LOP3.LUT R10, R12, 0x38, R7, 0xf8, !PT ;  /* 0x000000380c0a7812 */ /* 0x000fc600078ef807 */
[----:B------:R-:W-:Y:S01]  /*21f0*/  IMAD R3, R3, 0x48, R4 ;  /* 0x0000004803037824 */ /* 0x000fe200078e0204 */
[----:B------:R-:W-:Y:S01]  /*2200*/  ISETP.GE.AND P0, PT, R10, 0x40, PT ;  /* 0x000000400a00780c */ /* 0x000fe20003f06270 */
[----:B------:R-:W1:Y:S03]  /*2210*/  LDC.64 R4, c[0x0][0x210] ;  /* 0x00008400ff047b82 */ /* 0x000e660000000a00 */
[----:B------:R-:W-:-:S05]  /*2220*/  LEA R6, R3, UR10, 0x2 ;  /* 0x0000000a03067c11 */ /* 0x000fca000f8e10ff */
[----:B------:R-:W-:Y:S01]  /*2230*/  BAR.SYNC.DEFER_BLOCKING 0x0 ;  /* 0x0000000000007b1d */ /* 0x000fe20000010000 */
[----:B------:R-:W-:Y:S01]  /*2240*/  ISETP.LT.AND P1, PT, R11, R0, !P0 ;  /* 0x000000000b00720c */ /* 0x000fe20004721270 */
[----:B-1----:R-:W-:-:S04]  /*2250*/  IMAD.WIDE R8, R10, 0x2, R4 ;  /* 0x000000020a087825 */ /* 0x002fc800078e0204 */
[----:B------:R1:W-:Y:S04]  /*2260*/  STS.64 [R6], R24 ;  /* 0x0000001806007388 */ /* 0x0003e80000000a00 */
[----:B------:R2:W-:Y:S04]  /*2270*/  STS.64 [R6+0x900], R26 ;  /* 0x0009001a06007388 */ /* 0x0005e80000000a00 */
[----:B------:R-:W-:Y:S04]  /*2280*/  STS.64 [R6+0x20], R28 ;  /* 0x0000201c06007388 */ /* 0x000fe80000000a00 */
[----:B------:R-:W-:Y:S01]  /*2290*/  STS.64 [R6+0x920], R30 ;  /* 0x0009201e06007388 */ /* 0x000fe20000000a00 */
[----:B-1----:R-:W-:-:S03]  /*22a0*/  CS2R R24, SRZ ;  /* 0x0000000000187805 */ /* 0x002fc6000001ff00 */
[----:B------:R-:W-:Y:S01]  /*22b0*/  STS.64 [R6+0x40], R32 ;  /* 0x0000402006007388 */ /* 0x000fe20000000a00 */
[----:B--2---:R-:W-:-:S03]  /*22c0*/  CS2R R26, SRZ ;  /* 0x00000000001a7805 */ /* 0x004fc6000001ff00 */
[----:B------:R-:W-:Y:S04]  /*22d0*/  STS.64 [R6+0x940], R34 ;  /* 0x0009402206007388 */ /* 0x000fe80000000a00 */
[----:B------:R1:W-:Y:S04]  /*22e0*/  STS.64 [R6+0x60], R36 ;  /* 0x0000602406007388 */ /* 0x0003e80000000a00 */
[----:B------:R-:W-:Y:S04]  /*22f0*/  STS.64 [R6+0x960], R38 ;  /* 0x0009602606007388 */ /* 0x000fe80000000a00 */
[----:B------:R-:W-:Y:S04]  /*2300*/  STS.64 [R6+0x80], R40 ;  /* 0x0000802806007388 */ /* 0x000fe80000000a00 */
[----:B------:R-:W-:Y:S04]  /*2310*/  STS.64 [R6+0x980], R42 ;  /* 0x0009802a06007388 */ /* 0x000fe80000000a00 */
[----:B------:R-:W-:Y:S04]  /*2320*/  STS.64 [R6+0xa0], R44 ;  /* 0x0000a02c06007388 */ /* 0x000fe80000000a00 */
[----:B------:R-:W-:Y:S04]  /*2330*/  STS.64 [R6+0x9a0], R46 ;  /* 0x0009a02e06007388 */ /* 0x000fe80000000a00 */
[----:B------:R-:W-:Y:S04]  /*2340*/  STS.64 [R6+0xc0], R48 ;  /* 0x0000c03006007388 */ /* 0x000fe80000000a00 */
[----:B------:R-:W-:Y:S04]  /*2350*/  STS.64 [R6+0x9c0], R50 ;  /* 0x0009c03206007388 */ /* 0x000fe80000000a00 */
[----:B------:R-:W-:Y:S04]  /*2360*/  STS.64 [R6+0xe0], R52 ;  /* 0x0000e03406007388 */ /* 0x000fe80000000a00 */
[----:B------:R2:W-:Y:S01]  /*2370*/  STS.64 [R6+0x9e0], R54 ;  /* 0x0009e03606007388 */ /* 0x0005e20000000a00 */
[----:B------:R-:W-:Y:S01]  /*2380*/  BAR.SYNC.DEFER_BLOCKING 0x0 ;  /* 0x0000000000007b1d */ /* 0x000fe20000010000 */
[----:B------:R-:W-:-:S04]  /*2390*/  LOP3.LUT R3, R11, 0x10, RZ, 0xfc, !PT ;  /* 0x000000100b037812 */ /* 0x000fc800078efcff */
[----:B------:R-:W-:Y:S01]  /*23a0*/  ISETP.LT.AND P2, PT, R3, R0, !P0 ;  /* 0x000000000300720c */ /* 0x000fe20004741270 */
[----:B------:R-:W3:Y:S01]  /*23b0*/  @P1 LDG.E.EL.128 R24, desc[UR14][R8.64] ;  /* 0x0000000e08181981 */ /* 0x000ee2000c2e1d00 */
[----:B------:R-:W-:Y:S02]  /*23c0*/  CS2R R16, SRZ ;  /* 0x0000000000107805 */ /* 0x000fe4000001ff00 */
[----:B------:R-:W-:Y:S02]  /*23d0*/  CS2R R18, SRZ ;  /* 0x0000000000127805 */ /* 0x000fe4000001ff00 */
[----:B-1----:R-:W-:-:S04]  /*23e0*/  LOP3.LUT R37, R11, 0x20, RZ, 0xfc, !PT ;  /* 0x000000200b257812 */ /* 0x002fc800078efcff */
[----:B------:R-:W-:-:S03]  /*23f0*/  ISETP.LT.AND P3, PT, R37, R0, !P0 ;  /* 0x000000002500720c */ /* 0x000fc60004761270 */
[----:B------:R-:W4:Y:S01]  /*2400*/  @P2 LDG.E.EL.128 R16, desc[UR14][R8.64] ;  /* 0x0000000e08102981 */ /* 0x000f22000c2e1d00 */
[----:B------:R-:W-:Y:S02]  /*2410*/  CS2R R4, SRZ ;  /* 0x0000000000047805 */ /* 0x000fe4000001ff00 */
[----:B--2---:R-:W-:-:S07]  /*2420*/  CS2R R6, SRZ ;  /* 0x0000000000067805 */ /* 0x004fce000001ff00 */
[----:B------:R-:W2:Y:S01]  /*2430*/  @P3 LDG.E.EL.128 R4, desc[UR14][R8.64] ;  /* 0x0000000e08043981 */ /* 0x000ea2000c2e1d00 */
[----:B------:R-:W-:Y:S02]  /*2440*/  LOP3.LUT R39, R11, 0x30, RZ, 0xfc, !PT ;  /* 0x000000300b277812 */ /* 0x000fe400078efcff */
[----:B------:R-:W-:Y:S02]  /*2450*/  CS2R R12, SRZ ;  /* 0x00000000000c7805 */ /* 0x000fe4000001ff00 */
[----:B------:R-:W-:Y:S02]  /*2460*/  CS2R R14, SRZ ;  /* 0x00000000000e7805 */ /* 0x000fe4000001ff00 */
[----:B------:R-:W-:-:S13]  /*2470*/  ISETP.LT.AND P0, PT, R39, R0, !P0 ;  /* 0x000000002700720c */ /* 0x000fda0004701270 */
[----:B------:R1:W5:Y:S01]  /*2480*/  @P0 LDG.E.EL.128 R12, desc[UR14][R8.64] ;  /* 0x0000000e080c0981 */ /* 0x000362000c2e1d00 */
[----:B------:R-:W-:Y:S01]  /*2490*/  SHF.R.U32.HI R0, RZ, 0x3, R2 ;  /* 0x00000003ff007819 */ /* 0x000fe20000011602 */
[----:B------:R-:W-:Y:S02]  /*24a0*/  IMAD.SHL.U32 R21, R20, 0x4, RZ ;  /* 0x0000000414157824 */ /* 0x000fe400078e00ff */
[--C-:B------:R-:W-:Y:S01]  /*24b0*/  IMAD R2, R3, 0x40, R10.reuse ;  /* 0x0000004003027824 */ /* 0x100fe200078e020a */
[----:B------:R-:W-:Y:S01]  /*24c0*/  SGXT.U32 R0, R0, 0x2 ;  /* 0x000000020000781a */ /* 0x000fe20000000000 */
[--C-:B------:R-:W-:Y:S02]  /*24d0*/  IMAD R36, R11, 0x40, R10.reuse ;  /* 0x000000400b247824 */ /* 0x100fe400078e020a */
[--C-:B------:R-:W-:Y:S01]  /*24e0*/  IMAD R3, R39, 0x40, R10.reuse ;  /* 0x0000004027037824 */ /* 0x100fe200078e020a */
[----:B------:R-:W-:Y:S01]  /*24f0*/  LOP3.LUT R21, R21, R0, RZ, 0xfc, !PT ;  /* 0x0000000015157212 */ /* 0x000fe200078efcff */
[----:B------:R-:W-:-:S04]  /*2500*/  IMAD R0, R37, 0x40, R10 ;  /* 0x0000004025007824 */ /* 0x000fc800078e020a */
[----:B------:R-:W-:-:S05]  /*2510*/  IMAD R21, R21, 0x48, R86 ;  /* 0x0000004815157824 */ /* 0x000fca00078e0256 */
[----:B------:R-:W-:-:S05]  /*2520*/  LEA R46, R21, UR10, 0x2 ;  /* 0x0000000a152e7c11 */ /* 0x000fca000f8e10ff */
[----:B------:R-:W3:Y:S04]  /*2530*/  LDS.128 R28, [R46] ;  /* 0x000000002e1c7984 */ /* 0x000ee80000000c00 */
[----:B------:R-:W2:Y:S04]  /*2540*/  LDS.128 R32, [R46+0x10] ;  /* 0x000010002e207984 */ /* 0x000ea80000000c00 */
[----:B------:R-:W2:Y:S04]  /*2550*/  LDS.128 R20, [R46+0x1200] ;  /* 0x001200002e147984 */ /* 0x000ea80000000c00 */
[----:B-1----:R-:W1:Y:S01]  /*2560*/  LDS.128 R8, [R46+0x1210] ;  /* 0x001210002e087984 */ /* 0x002e620000000c00 */
[C---:B---3--:R-:W-:Y:S01]  /*2570*/  PRMT R37, R24.reuse, 0x7632, R37 ;  /* 0x0000763218257816 */ /* 0x048fe20000000025 */
[----:B------:R-:W-:Y:S01]  /*2580*/  IMAD.U32 R43, R24, 0x10000, RZ ;  /* 0x00010000182b7824 */ /* 0x000fe200078e00ff */
[C---:B------:R-:W-:Y:S01]  /*2590*/  PRMT R24, R25.reuse, 0x7632, R24 ;  /* 0x0000763219187816 */ /* 0x040fe20000000018 */
[----:B------:R-:W-:Y:S01]  /*25a0*/  IMAD.U32 R25, R25, 0x10000, RZ ;  /* 0x0001000019197824 */ /* 0x000fe200078e00ff */
[----:B------:R-:W-:Y:S01]  /*25b0*/  PRMT R39, R26, 0x7632, R39 ;  /* 0x000076321a277816 */ /* 0x000fe20000000027 */
[----:B------:R-:W-:-:S02]  /*25c0*/  IMAD.U32 R40, R37, 0x10000, RZ ;  /* 0x0001000025287824 */ /* 0x000fc400078e00ff */
[----:B------:R-:W-:Y:S01]  /*25d0*/  FADD R37, R28, R43 ;  /* 0x0000002b1c257221 */ /* 0x000fe20000000000 */
[----:B------:R-:W-:Y:S01]  /*25e0*/  IMAD.U32 R45, R26, 0x10000, RZ ;  /* 0x000100001a2d7824 */ /* 0x000fe200078e00ff */
[C---:B------:R-:W-:Y:S01]  /*25f0*/  PRMT R41, R27.reuse, 0x7632, R41 ;  /* 0x000076321b297816 */ /* 0x040fe20000000029 */
[----:B------:R-:W-:Y:S02]  /*2600*/  IMAD.U32 R47, R27, 0x10000, RZ ;  /* 0x000100001b2f7824 */ /* 0x000fe400078e00ff */
[----:B------:R-:W-:Y:S01]  /*2610*/  FADD R38, R30, R25 ;  /* 0x000000191e267221 */ /* 0x000fe20000000000 */
[----:B------:R-:W-:Y:S02]  /*2620*/  IMAD.U32 R28, R24, 0x10000, RZ ;  /* 0x00010000181c7824 */ /* 0x000fe400078e00ff */
[----:B------:R-:W-:Y:S01]  /*2630*/  FADD R40, R29, R40 ;  /* 0x000000281d287221 */ /* 0x000fe20000000000 */
[----:B------:R-:W3:Y:S01]  /*2640*/  LDS.128 R24, [R46+0x2400] ;  /* 0x002400002e187984 */ /* 0x000ee20000000c00 */
[----:B------:R-:W-:-:S02]  /*2650*/  IMAD.U32 R44, R39, 0x10000, RZ ;  /* 0x00010000272c7824 */ /* 0x000fc400078e00ff */
[----:B------:R-:W-:Y:S01]  /*2660*/  FADD R39, R31, R28 ;  /* 0x0000001c1f277221 */ /* 0x000fe20000000000 */
[----:B------:R-:W-:Y:S01]  /*2670*/  IMAD.U32 R48, R41, 0x10000, RZ ;  /* 0x0001000029307824 */ /* 0x000fe200078e00ff */
[----:B------:R-:W3:Y:S01]  /*2680*/  LDS.128 R28, [R46+0x2410] ;  /* 0x002410002e1c7984 */ /* 0x000ee20000000c00 */
[----:B--2---:R-:W-:Y:S01]  /*2690*/  FADD R41, R32, R45 ;  /* 0x0000002d20297221 */ /* 0x004fe20000000000 */
[----:B------:R-:W-:Y:S01]  /*26a0*/  FADD R44, R33, R44 ;  /* 0x0000002c212c7221 */ /* 0x000fe20000000000 */
[C---:B----4-:R-:W-:Y:S01]  /*26b0*/  PRMT R32, R16.reuse, 0x7632, R32 ;  /* 0x0000763210207816 */ /* 0x050fe20000000020 */
[----:B------:R-:W-:Y:S01]  /*26c0*/  IMAD.U32 R33, R16, 0x10000, RZ ;  /* 0x0001000010217824 */ /* 0x000fe200078e00ff */
[----:B------:R-:W-:Y:S01]  /*26d0*/  PRMT R16, R17, 0x7632, R16 ;  /* 0x0000763211107816 */ /* 0x000fe20000000010 */
[----:B------:R-:W-:Y:S01]  /*26e0*/  FADD R43, R35, R48 ;  /* 0x00000030232b7221 */ /* 0x000fe20000000000 */
[----:B------:R-:W-:Y:S01]  /*26f0*/  IMAD.U32 R35, R17, 0x10000, RZ ;  /* 0x0001000011237824 */ /* 0x000fe200078e00ff */
[C---:B------:R-:W-:Y:S01]  /*2700*/  PRMT R17, R18.reuse, 0x7632, R17 ;  /* 0x0000763212117816 */ /* 0x040fe20000000011 */
[----:B------:R-:W-:Y:S01]  /*2710*/  IMAD.U32 R45, R18, 0x10000, RZ ;  /* 0x00010000122d7824 */ /* 0x000fe200078e00ff */
[----:B------:R-:W-:Y:S01]  /*2720*/  PRMT R18, R19, 0x7632, R18 ;  /* 0x0000763213127816 */ /* 0x000fe20000000012 */
[----:B------:R-:W-:-:S02]  /*2730*/  IMAD.U32 R32, R32, 0x10000, RZ ;  /* 0x0001000020207824 */ /* 0x000fc400078e00ff */
[----:B------:R-:W-:Y:S01]  /*2740*/  FADD R42, R34, R47 ;  /* 0x0000002f222a7221 */ /* 0x000fe20000000000 */
[----:B------:R-:W-:Y:S02]  /*2750*/  IMAD.U32 R16, R16, 0x10000, RZ ;  /* 0x0001000010107824 */ /* 0x000fe400078e00ff */
[----:B------:R-:W-:Y:S01]  /*2760*/  FADD R20, R20, R33 ;  /* 0x0000002114147221 */ /* 0x000fe20000000000 */
[----:B------:R-:W-:Y:S01]  /*2770*/  FADD R22, R22, R35 ;  /* 0x0000002316167221 */ /* 0x000fe20000000000 */
[----:B------:R-:W-:Y:S01]  /*2780*/  FADD R21, R21, R32 ;  /* 0x0000002015157221 */ /* 0x000fe20000000000 */
[----:B------:R-:W-:Y:S01]  /*2790*/  IMAD.U32 R47, R19, 0x10000, RZ ;  /* 0x00010000132f7824 */ /* 0x000fe200078e00ff */
[----:B------:R-:W2:Y:S01]  /*27a0*/  LDS.128 R32, [R46+0x3600] ;  /* 0x003600002e207984 */ /* 0x000ea20000000c00 */
[----:B------:R-:W-:Y:S01]  /*27b0*/  FADD R23, R23, R16 ;  /* 0x0000001017177221 */ /* 0x000fe20000000000 */
[----:B------:R-:W-:Y:S02]  /*27c0*/  IMAD.U32 R48, R17, 0x10000, RZ ;  /* 0x0001000011307824 */ /* 0x000fe400078e00ff */
[----:B-1----:R-:W-:Y:S01]  /*27d0*/  FADD R45, R8, R45 ;  /* 0x0000002d082d7221 */ /* 0x002fe20000000000 */
[----:B------:R-:W-:Y:S01]  /*27e0*/  IMAD.U32 R50, R18, 0x10000, RZ ;  /* 0x0001000012327824 */ /* 0x000fe200078e00ff */
[C---:B------:R-:W-:Y:S01]  /*27f0*/  PRMT R8, R4.reuse, 0x7632, R8 ;  /* 0x0000763204087816 */ /* 0x040fe20000000008 */
[----:B------:R-:W1:Y:S01]  /*2800*/  LDS.128 R16, [R46+0x3610] ;  /* 0x003610002e107984 */ /* 0x000e620000000c00 */
[----:B------:R-:W-:Y:S01]  /*2810*/  FADD R48, R9, R48 ;  /* 0x0000003009307221 */ /* 0x000fe20000000000 */
[----:B------:R-:W-:Y:S01]  /*2820*/  FADD R49, R11, R50 ;  /* 0x000000320b317221 */ /* 0x000fe20000000000 */
[----:B------:R-:W-:Y:S01]  /*2830*/  IMAD.U32 R9, R4, 0x10000, RZ ;  /* 0x0001000004097824 */ /* 0x000fe200078e00ff */
[C---:B------:R-:W-:Y:S01]  /*2840*/  PRMT R4, R5.reuse, 0x7632, R4 ;  /* 0x0000763205047816 */ /* 0x040fe20000000004 */
[----:B------:R-:W-:Y:S01]  /*2850*/  IMAD.U32 R11, R5, 0x10000, RZ ;  /* 0x00010000050b7824 */ /* 0x000fe200078e00ff */
[----:B------:R-:W-:Y:S01]  /*2860*/  PRMT R5, R6, 0x7632, R5 ;  /* 0x0000763206057816 */ /* 0x000fe20000000005 */
[----:B------:R-:W-:-:S02]  /*2870*/  IMAD.U32 R8, R8, 0x10000, RZ ;  /* 0x0001000008087824 */ /* 0x000fc400078e00ff */
[----:B------:R-:W-:Y:S01]  /*2880*/  FADD R10, R10, R47 ;  /* 0x0000002f0a0a7221 */ /* 0x000fe20000000000 */
[----:B------:R-:W-:Y:S01]  /*2890*/  IMAD.U32 R47, R6, 0x10000, RZ ;  /* 0x00010000062f7824 */ /* 0x000fe200078e00ff */
[----:B------:R-:W-:Y:S01]  /*28a0*/  PRMT R6, R7, 0x7632, R6 ;  /* 0x0000763207067816 */ /* 0x000fe20000000006 */
[----:B------:R-:W-:Y:S02]  /*28b0*/  IMAD.U32 R4, R4, 0x10000, RZ ;  /* 0x0001000004047824 */ /* 0x000fe400078e00ff */
[----:B---3--:R-:W-:Y:S01]  /*28c0*/  FADD R51, R25, R8 ;  /* 0x0000000819337221 */ /* 0x008fe20000000000 */
[----:B------:R-:W-:Y:S02]  /*28d0*/  IMAD.U32 R8, R5, 0x10000, RZ ;  /* 0x0001000005087824 */ /* 0x000fe400078e00ff */
[----:B------:R-:W-:Y:S01]  /*28e0*/  FADD R24, R24, R9 ;  /* 0x0000000918187221 */ /* 0x000fe20000000000 */
[----:B------:R-:W-:Y:S02]  /*28f0*/  IMAD.U32 R6, R6, 0x10000, RZ ;  /* 0x0001000006067824 */ /* 0x000fe400078e00ff */
[----:B------:R-:W-:Y:S01]  /*2900*/  FADD R27, R27, R4 ;  /* 0x000000041b1b7221 */ /* 0x000fe20000000000 */
[----:B------:R-:W-:Y:S01]  /*2910*/  FADD R29, R29, R8 ;  /* 0x000000081d1d7221 */ /* 0x000fe20000000000 */
[----:B-----5:R-:W-:Y:S01]  /*2920*/  PRMT R4, R12, 0x7632, R4 ;  /* 0x000076320c047816 */ /* 0x020fe20000000004 */
[----:B------:R-:W3:Y:S01]  /*2930*/  LDC.64 R8, c[0x0][0x228] ;  /* 0x00008a00ff087b82 */ /* 0x000ee20000000a00 */
[--C-:B------:R-:W-:Y:S01]  /*2940*/  FADD R31, R31, R6.reuse ;  /* 0x000000061f1f7221 */ /* 0x100fe20000000000 */
[----:B------:R-:W-:Y:S01]  /*2950*/  IMAD.U32 R7, R7, 0x10000, RZ ;  /* 0x0001000007077824 */ /* 0x000fe200078e00ff */
[----:B------:R-:W-:Y:S01]  /*2960*/  PRMT R6, R14, 0x7632, R6 ;  /* 0x000076320e067816 */ /* 0x000fe20000000006 */
[----:B------:R-:W-:Y:S01]  /*2970*/  FADD R26, R26, R11 ;  /* 0x0000000b1a1a7221 */ /* 0x000fe20000000000 */
[----:B------:R-:W-:Y:S01]  /*2980*/  PRMT R5, R13, 0x7632, R5 ;  /* 0x000076320d057816 */ /* 0x000fe20000000005 */
[----:B------:R-:W-:Y:S01]  /*2990*/  FADD R30, R30, R7 ;  /* 0x000000071e1e7221 */ /* 0x000fe20000000000 */
[----:B------:R-:W-:Y:S01]  /*29a0*/  PRMT R11, R15, 0x7632, R11 ;  /* 0x000076320f0b7816 */ /* 0x000fe2000000000b */
[----:B------:R-:W-:-:S02]  /*29b0*/  IMAD.U32 R4, R4, 0x10000, RZ ;  /* 0x0001000004047824 */ /* 0x000fc400078e00ff */
[----:B------:R-:W-:Y:S01]  /*29c0*/  FADD R28, R28, R47 ;  /* 0x0000002f1c1c7221 */ /* 0x000fe20000000000 */
[----:B------:R-:W-:Y:S02]  /*29d0*/  IMAD.U32 R7, R12, 0x10000, RZ ;  /* 0x000100000c077824 */ /* 0x000fe400078e00ff */
[----:B------:R-:W-:Y:S02]  /*29e0*/  IMAD.U32 R15, R15, 0x10000, RZ ;  /* 0x000100000f0f7824 */ /* 0x000fe400078e00ff */
[----:B------:R-:W-:Y:S02]  /*29f0*/  IMAD.U32 R6, R6, 0x10000, RZ ;  /* 0x0001000006067824 */ /* 0x000fe400078e00ff */
[----:B--2---:R-:W-:Y:S01]  /*2a00*/  FADD R33, R33, R4 ;  /* 0x0000000421217221 */ /* 0x004fe20000000000 */
[----:B------:R-:W-:Y:S02]  /*2a10*/  IMAD.U32 R13, R13, 0x10000, RZ ;  /* 0x000100000d0d7824 */ /* 0x000fe400078e00ff */
[----:B------:R-:W-:Y:S01]  /*2a20*/  FADD R32, R32, R7 ;  /* 0x0000000720207221 */ /* 0x000fe20000000000 */
[----:B------:R-:W-:Y:S01]  /*2a30*/  IMAD.U32 R12, R5, 0x10000, RZ ;  /* 0x00010000050c7824 */ /* 0x000fe200078e00ff */
[----:B------:R-:W-:Y:S01]  /*2a40*/  F2FP.BF16.F32.PACK_AB R4, R40, R37 ;  /* 0x000000252804723e */ /* 0x000fe200000010ff */
[----:B------:R-:W-:-:S02]  /*2a50*/  IMAD.U32 R25, R14, 0x10000, RZ ;  /* 0x000100000e197824 */ /* 0x000fc400078e00ff */
[----:B-1----:R-:W-:Y:S01]  /*2a60*/  FADD R47, R18, R15 ;  /* 0x0000000f122f7221 */ /* 0x002fe20000000000 */
[----:B------:R-:W-:Y:S01]  /*2a70*/  FADD R46, R17, R6 ;  /* 0x00000006112e7221 */ /* 0x000fe20000000000 */
[----:B------:R-:W-:Y:S01]  /*2a80*/  FADD R34, R34, R13 ;  /* 0x0000000d22227221 */ /* 0x000fe20000000000 */
[----:B------:R-:W-:Y:S01]  /*2a90*/  FADD R35, R35, R12 ;  /* 0x0000000c23237221 */ /* 0x000fe20000000000 */
[----:B------:R-:W-:Y:S01]  /*2aa0*/  F2FP.BF16.F32.PACK_AB R5, R39, R38 ;  /* 0x000000262705723e */ /* 0x000fe200000010ff */
[----:B------:R-:W-:Y:S01]  /*2ab0*/  IMAD.U32 R18, R11, 0x10000, RZ ;  /* 0x000100000b127824 */ /* 0x000fe200078e00ff */
[----:B------:R-:W-:Y:S01]  /*2ac0*/  F2FP.BF16.F32.PACK_AB R6, R44, R41 ;  /* 0x000000292c06723e */ /* 0x000fe200000010ff */
[----:B---3--:R-:W-:Y:S01]  /*2ad0*/  IMAD.WIDE R36, R36, 0x2, R8 ;  /* 0x0000000224247825 */ /* 0x008fe200078e0208 */
[----:B------:R-:W-:-:S03]  /*2ae0*/  F2FP.BF16.F32.PACK_AB R7, R43, R42 ;  /* 0x0000002a2b07723e */ /* 0x000fc600000010ff */
[----:B------:R-:W-:Y:S01]  /*2af0*/  FADD R25, R16, R25 ;  /* 0x0000001910197221 */ /* 0x000fe20000000000 */
[----:B------:R-:W-:Y:S01]  /*2b00*/  F2FP.BF16.F32.PACK_AB R15, R49, R10 ;  /* 0x0000000a310f723e */ /* 0x000fe200000010ff */
[----:B------:R-:W-:Y:S01]  /*2b10*/  IMAD.WIDE R10, R2, 0x2, R8 ;  /* 0x00000002020a7825 */ /* 0x000fe200078e0208 */
[----:B------:R-:W-:-:S03]  /*2b20*/  F2FP.BF16.F32.PACK_AB R12, R21, R20 ;  /* 0x00000014150c723e */ /* 0x000fc600000010ff */
[----:B------:R-:W-:Y:S01]  /*2b30*/  FADD R18, R19, R18 ;  /* 0x0000001213127221 */ /* 0x000fe20000000000 */
[----:B------:R-:W-:Y:S01]  /*2b40*/  F2FP.BF16.F32.PACK_AB R13, R23, R22 ;  /* 0x00000016170d723e */ /* 0x000fe200000010ff */
[--C-:B------:R-:W-:Y:S01]  /*2b50*/  IMAD.WIDE R16, R0, 0x2, R8.reuse ;  /* 0x0000000200107825 */ /* 0x100fe200078e0208 */
[----:B------:R-:W-:Y:S01]  /*2b60*/  F2FP.BF16.F32.PACK_AB R14, R48, R45 ;  /* 0x0000002d300e723e */ /* 0x000fe200000010ff */
[----:B------:R1:W-:Y:S01]  /*2b70*/  @P1 STG.E.128 desc[UR14][R36.64], R4 ;  /* 0x0000000424001986 */ /* 0x0003e2000c101d0e */
[----:B------:R-:W-:Y:S01]  /*2b80*/  F2FP.BF16.F32.PACK_AB R20, R51, R24 ;  /* 0x000000183314723e */ /* 0x000fe200000010ff */
[----:B------:R-:W-:Y:S01]  /*2b90*/  IMAD.WIDE R8, R3, 0x2, R8 ;  /* 0x0000000203087825 */ /* 0x000fe200078e0208 */
[----:B------:R-:W-:Y:S01]  /*2ba0*/  F2FP.BF16.F32.PACK_AB R21, R27, R26 ;  /* 0x0000001a1b15723e */ /* 0x000fe200000010ff */
[----:B------:R1:W-:Y:S01]  /*2bb0*/  @P2 STG.E.128 desc[UR14][R10.64], R12 ;  /* 0x0000000c0a002986 */ /* 0x0003e2000c101d0e */
[----:B------:R-:W-:Y:S02]  /*2bc0*/  F2FP.BF16.F32.PACK_AB R22, R29, R28 ;  /* 0x0000001c1d16723e */ /* 0x000fe400000010ff */
[----:B------:R-:W-:-:S02]  /*2bd0*/  F2FP.BF16.F32.PACK_AB R23, R31, R30 ;  /* 0x0000001e1f17723e */ /* 0x000fc400000010ff */
[----:B------:R-:W-:Y:S02]  /*2be0*/  F2FP.BF16.F32.PACK_AB R44, R33, R32 ;  /* 0x00000020212c723e */ /* 0x000fe400000010ff */
[----:B------:R-:W-:Y:S01]  /*2bf0*/  F2FP.BF16.F32.PACK_AB R45, R35, R34 ;  /* 0x00000022232d723e */ /* 0x000fe200000010ff */
[----:B------:R1:W-:Y:S01]  /*2c00*/  @P3 STG.E.128 desc[UR14][R16.64], R20 ;  /* 0x0000001410003986 */ /* 0x0003e2000c101d0e */
[----:B------:R-:W-:Y:S02]  /*2c10*/  F2FP.BF16.F32.PACK_AB R46, R46, R25 ;  /* 0x000000192e2e723e */ /* 0x000fe400000010ff */
[----:B------:R-:W-:Y:S01]  /*2c20*/  F2FP.BF16.F32.PACK_AB R47, R18, R47 ;  /* 0x0000002f122f723e */ /* 0x000fe200000010ff */
[----:B------:R-:W-:Y:S06]  /*2c30*/  @!P0 EXIT ;  /* 0x000000000000894d */ /* 0x000fec0003800000 */
[----:B------:R-:W-:Y:S01]  /*2c40*/  STG.E.128 desc[UR14][R8.64], R44 ;  /* 0x0000002c08007986 */ /* 0x000fe2000c101d0e */
[----:B------:R-:W-:Y:S05]  /*2c50*/  EXIT ;  /* 0x000000000000794d */ /* 0x000fea0003800000 */
.L_x_1:
[----:B------:R-:W-:-:S00]  /*2c60*/  BRA `(.L_x_1) ;  /* 0xfffffffc00fc7947 */ /* 0x000fc0000383ffff */
[----:B------:R-:W-:-:S00]  /*2c70*/  NOP ;  /* 0x0000000000007918 */ /* 0x000fc00000000000 */
        /* <DEDUP_REMOVED lines=8> */
.L_x_2:


//--------------------- .nv.shared.triton_mm      --------------------------
	.section	.nv.shared.triton_mm,"aw",@nobits
	.sectionflags	@""
	.align	16
	.zero		1024


//--------------------- .nv.constant0.triton_mm   --------------------------
	.section	.nv.constant0.triton_mm,"a",@progbits
	.sectionflags	@""
	.align	4
.nv.constant0.triton_mm:
	.zero		564
